	.target	sm_90a

	.elftype	@"ET_EXEC"


//--------------------- .note.nv.tkinfo           --------------------------
	.section	.note.nv.tkinfo,"",@"SHT_NOTE"
	.sectionflags	@"SHF_NOTE_NV_TKINFO"
	.tkinfo
        /*0018*/ 	.word	0x00000002
        /*0030*/ 	.string	""
        /*0030*/ 	.string	"ptxas"
        /*0030*/ 	.string	"Cuda compilation tools, release 13.0, V13.0.88"
        /*0030*/ 	.string	"Build cuda_13.0.r13.0/compiler.36424714_0"
        /*0030*/ 	.string	"-arch sm_90a -m 64 "



//--------------------- .note.nv.cuinfo           --------------------------
	.section	.note.nv.cuinfo,"",@"SHT_NOTE"
	.sectionflags	@"SHF_NOTE_NV_CUINFO"
        /*0018*/ 	.short	0x0002
        /*001a*/ 	.short	0x005a
        /*001c*/ 	.short	0x0082
	.zero		2


//--------------------- .nv.info                  --------------------------
	.section	.nv.info,"",@"SHT_CUDA_INFO"
	.align	4


	//----- nvinfo : EIATTR_REGCOUNT
	.align		4
        /*0000*/ 	.byte	0x04, 0x2f
        /*0002*/ 	.short	(.L_12 - .L_11)
	.align		4
.L_11:
        /*0004*/ 	.word	index@(_ZN7cutlass13device_kernelINS_4gemm6kernel13GemmUniversalIN4cute5tupleIJiiiiEEENS1_10collective13CollectiveMmaINS1_37MainloopSm90TmaGmmaWarpSpecializedFP8ILi5ENS5_IJNS4_1CILi1EEESB_SB_EEENS1_32KernelTmaWarpSpecializedPingpongEEENS5_IJNSA_ILi64EEENSA_ILi128EEESG_EEENS_12float_e4m3_tENS5_IJlSB_lEEESI_SJ_NS4_8TiledMMAINS4_8MMA_AtomIJNS4_4SM904GMMA31MMA_64x128x32_F32E4M3E4M3_SS_TNILNSN_7ScaleInE1ELSP_1EEEEEENS4_6LayoutISC_NS5_IJNSA_ILi0EEEST_ST_EEEEENS5_IJNS4_10UnderscoreESW_SW_EEEEENS4_13SM90_TMA_LOADENS4_14ComposedLayoutINS4_7SwizzleILi3ELi4ELi3EEENS4_18smem_ptr_flag_bitsILi8EEENSS_INS5_IJNSA_ILi8EEESG_EEENS5_IJSG_SB_EEEEEEEvNS4_8identityESZ_S19_vS1A_EENS_8epilogue10collective6detail29Sm90TmaWarpSpecializedAdapterINS1D_15DefaultEpilogueISI_SJ_SJ_NS1C_6thread17LinearCombinationISI_Li1EffLNS1H_9ScaleType4KindE0ELNS_15FloatRoundStyleE2ESI_EENS1_15EpilogueDefaultEEEEEvvEEEEvNT_6ParamsE)
        /*0008*/ 	.word	0x000000a8


	//----- nvinfo : EIATTR_FRAME_SIZE
	.align		4
.L_12:
        /*000c*/ 	.byte	0x04, 0x11
        /*000e*/ 	.short	(.L_14 - .L_13)
	.align		4
.L_13:
        /*0010*/ 	.word	index@(_ZN7cutlass13device_kernelINS_4gemm6kernel13GemmUniversalIN4cute5tupleIJiiiiEEENS1_10collective13CollectiveMmaINS1_37MainloopSm90TmaGmmaWarpSpecializedFP8ILi5ENS5_IJNS4_1CILi1EEESB_SB_EEENS1_32KernelTmaWarpSpecializedPingpongEEENS5_IJNSA_ILi64EEENSA_ILi128EEESG_EEENS_12float_e4m3_tENS5_IJlSB_lEEESI_SJ_NS4_8TiledMMAINS4_8MMA_AtomIJNS4_4SM904GMMA31MMA_64x128x32_F32E4M3E4M3_SS_TNILNSN_7ScaleInE1ELSP_1EEEEEENS4_6LayoutISC_NS5_IJNSA_ILi0EEEST_ST_EEEEENS5_IJNS4_10UnderscoreESW_SW_EEEEENS4_13SM90_TMA_LOADENS4_14ComposedLayoutINS4_7SwizzleILi3ELi4ELi3EEENS4_18smem_ptr_flag_bitsILi8EEENSS_INS5_IJNSA_ILi8EEESG_EEENS5_IJSG_SB_EEEEEEEvNS4_8identityESZ_S19_vS1A_EENS_8epilogue10collective6detail29Sm90TmaWarpSpecializedAdapterINS1D_15DefaultEpilogueISI_SJ_SJ_NS1C_6thread17LinearCombinationISI_Li1EffLNS1H_9ScaleType4KindE0ELNS_15FloatRoundStyleE2ESI_EENS1_15EpilogueDefaultEEEEEvvEEEEvNT_6ParamsE)
        /*0014*/ 	.word	0x00000000


	//----- nvinfo : EIATTR_MIN_STACK_SIZE
	.align		4
.L_14:
        /*0018*/ 	.byte	0x04, 0x12
        /*001a*/ 	.short	(.L_16 - .L_15)
	.align		4
.L_15:
        /*001c*/ 	.word	index@(_ZN7cutlass13device_kernelINS_4gemm6kernel13GemmUniversalIN4cute5tupleIJiiiiEEENS1_10collective13CollectiveMmaINS1_37MainloopSm90TmaGmmaWarpSpecializedFP8ILi5ENS5_IJNS4_1CILi1EEESB_SB_EEENS1_32KernelTmaWarpSpecializedPingpongEEENS5_IJNSA_ILi64EEENSA_ILi128EEESG_EEENS_12float_e4m3_tENS5_IJlSB_lEEESI_SJ_NS4_8TiledMMAINS4_8MMA_AtomIJNS4_4SM904GMMA31MMA_64x128x32_F32E4M3E4M3_SS_TNILNSN_7ScaleInE1ELSP_1EEEEEENS4_6LayoutISC_NS5_IJNSA_ILi0EEEST_ST_EEEEENS5_IJNS4_10UnderscoreESW_SW_EEEEENS4_13SM90_TMA_LOADENS4_14ComposedLayoutINS4_7SwizzleILi3ELi4ELi3EEENS4_18smem_ptr_flag_bitsILi8EEENSS_INS5_IJNSA_ILi8EEESG_EEENS5_IJSG_SB_EEEEEEEvNS4_8identityESZ_S19_vS1A_EENS_8epilogue10collective6detail29Sm90TmaWarpSpecializedAdapterINS1D_15DefaultEpilogueISI_SJ_SJ_NS1C_6thread17LinearCombinationISI_Li1EffLNS1H_9ScaleType4KindE0ELNS_15FloatRoundStyleE2ESI_EENS1_15EpilogueDefaultEEEEEvvEEEEvNT_6ParamsE)
        /*0020*/ 	.word	0x00000000
.L_16:


//--------------------- .nv.compat                --------------------------
	.section	.nv.compat,"",@"SHT_CUDA_COMPAT_INFO"
	.align	4
        /*0000*/ 	.byte	0x02, 0x09, 0x01, 0x00, 0x02, 0x02, 0x04, 0x00, 0x02, 0x05, 0x05, 0x00, 0x03, 0x07, 0x01, 0x01
        /*0010*/ 	.byte	0x02, 0x03, 0x01, 0x00, 0x02, 0x06, 0x01, 0x00, 0x04, 0x0b, 0x08, 0x00, 0x00, 0x00, 0x00, 0x00
        /*0020*/ 	.byte	0x00, 0x00, 0x00, 0x00


//--------------------- .nv.info._ZN7cutlass13device_kernelINS_4gemm6kernel13GemmUniversalIN4cute5tupleIJiiiiEEENS1_10collective13CollectiveMmaINS1_37MainloopSm90TmaGmmaWarpSpecializedFP8ILi5ENS5_IJNS4_1CILi1EEESB_SB_EEENS1_32KernelTmaWarpSpecializedPingpongEEENS5_IJNSA_ILi64EEENSA_ILi128EEESG_EEENS_12float_e4m3_tENS5_IJlSB_lEEESI_SJ_NS4_8TiledMMAINS4_8MMA_AtomIJNS4_4SM904GMMA31MMA_64x128x32_F32E4M3E4M3_SS_TNILNSN_7ScaleInE1ELSP_1EEEEEENS4_6LayoutISC_NS5_IJNSA_ILi0EEEST_ST_EEEEENS5_IJNS4_10UnderscoreESW_SW_EEEEENS4_13SM90_TMA_LOADENS4_14ComposedLayoutINS4_7SwizzleILi3ELi4ELi3EEENS4_18smem_ptr_flag_bitsILi8EEENSS_INS5_IJNSA_ILi8EEESG_EEENS5_IJSG_SB_EEEEEEEvNS4_8identityESZ_S19_vS1A_EENS_8epilogue10collective6detail29Sm90TmaWarpSpecializedAdapterINS1D_15DefaultEpilogueISI_SJ_SJ_NS1C_6thread17LinearCombinationISI_Li1EffLNS1H_9ScaleType4KindE0ELNS_15FloatRoundStyleE2ESI_EENS1_15EpilogueDefaultEEEEEvvEEEEvNT_6ParamsE --------------------------
	.section	.nv.info._ZN7cutlass13device_kernelINS_4gemm6kernel13GemmUniversalIN4cute5tupleIJiiiiEEENS1_10collective13CollectiveMmaINS1_37MainloopSm90TmaGmmaWarpSpecializedFP8ILi5ENS5_IJNS4_1CILi1EEESB_SB_EEENS1_32KernelTmaWarpSpecializedPingpongEEENS5_IJNSA_ILi64EEENSA_ILi128EEESG_EEENS_12float_e4m3_tENS5_IJlSB_lEEESI_SJ_NS4_8TiledMMAINS4_8MMA_AtomIJNS4_4SM904GMMA31MMA_64x128x32_F32E4M3E4M3_SS_TNILNSN_7ScaleInE1ELSP_1EEEEEENS4_6LayoutISC_NS5_IJNSA_ILi0EEEST_ST_EEEEENS5_IJNS4_10UnderscoreESW_SW_EEEEENS4_13SM90_TMA_LOADENS4_14ComposedLayoutINS4_7SwizzleILi3ELi4ELi3EEENS4_18smem_ptr_flag_bitsILi8EEENSS_INS5_IJNSA_ILi8EEESG_EEENS5_IJSG_SB_EEEEEEEvNS4_8identityESZ_S19_vS1A_EENS_8epilogue10collective6detail29Sm90TmaWarpSpecializedAdapterINS1D_15DefaultEpilogueISI_SJ_SJ_NS1C_6thread17LinearCombinationISI_Li1EffLNS1H_9ScaleType4KindE0ELNS_15FloatRoundStyleE2ESI_EENS1_15EpilogueDefaultEEEEEvvEEEEvNT_6ParamsE,"",@"SHT_CUDA_INFO"
	.sectionflags	@""
	.align	4


	//----- nvinfo : EIATTR_CUDA_API_VERSION
	.align		4
        /*0000*/ 	.byte	0x04, 0x37
        /*0002*/ 	.short	(.L_18 - .L_17)
.L_17:
        /*0004*/ 	.word	0x00000082


	//----- nvinfo : EIATTR_KPARAM_INFO
	.align		4
.L_18:
        /*0008*/ 	.byte	0x04, 0x17
        /*000a*/ 	.short	(.L_20 - .L_19)
.L_19:
        /*000c*/ 	.word	0x00000000
        /*0010*/ 	.short	0x0000
        /*0012*/ 	.short	0x0070
        /*0014*/ 	.byte	0x00, 0xf0, 0x01, 0x10


	//----- nvinfo : EIATTR_SPARSE_MMA_MASK
	.align		4
.L_20:
        /*0018*/ 	.byte	0x03, 0x50
        /*001a*/ 	.short	0x0000


	//----- nvinfo : EIATTR_MAXREG_COUNT
	.align		4
        /*001c*/ 	.byte	0x03, 0x1b
        /*001e*/ 	.short	0x00a8


	//----- nvinfo : EIATTR_NUM_BARRIERS
	.align		4
        /*0020*/ 	.byte	0x02, 0x4c
        /*0022*/ 	.byte	0x01
	.zero		1


	//----- nvinfo : EIATTR_MERCURY_ISA_VERSION
	.align		4
        /*0024*/ 	.byte	0x03, 0x5f
        /*0026*/ 	.short	0x0101


	//----- nvinfo : EIATTR_INT_WARP_WIDE_INSTR_OFFSETS
	.align		4
        /*0028*/ 	.byte	0x04, 0x31
        /*002a*/ 	.short	(.L_22 - .L_21)


	//   ....[0]....
.L_21:
        /*002c*/ 	.word	0x00000440


	//   ....[1]....
        /*0030*/ 	.word	0x00000460


	//   ....[2]....
        /*0034*/ 	.word	0x000004e0


	//   ....[3]....
        /*0038*/ 	.word	0x000004f0


	//   ....[4]....
        /*003c*/ 	.word	0x00000500


	//   ....[5]....
        /*0040*/ 	.word	0x00000520


	//   ....[6]....
        /*0044*/ 	.word	0x000005a0


	//   ....[7]....
        /*0048*/ 	.word	0x000005c0


	//----- nvinfo : EIATTR_COOP_GROUP_MASK_REGIDS
	.align		4
.L_22:
        /*004c*/ 	.byte	0x04, 0x29
        /*004e*/ 	.short	(.L_24 - .L_23)


	//   ....[0]....
.L_23:
        /*0050*/ 	.word	0xffffffff


	//   ....[1]....
        /*0054*/ 	.word	0xffffffff


	//   ....[2]....
        /*0058*/ 	.word	0xffffffff


	//   ....[3]....
        /*005c*/ 	.word	0xffffffff


	//   ....[4]....
        /*0060*/ 	.word	0xffffffff


	//   ....[5]....
        /*0064*/ 	.word	0xffffffff


	//----- nvinfo : EIATTR_COOP_GROUP_INSTR_OFFSETS
	.align		4
.L_24:
        /*0068*/ 	.byte	0x04, 0x28
        /*006a*/ 	.short	(.L_26 - .L_25)


	//   ....[0]....
.L_25:
        /*006c*/ 	.word	0x00000060


	//   ....[1]....
        /*0070*/ 	.word	0x00000070


	//   ....[2]....
        /*0074*/ 	.word	0x00000130


	//   ....[3]....
        /*0078*/ 	.word	0x000002e0


	//   ....[4]....
        /*007c*/ 	.word	0x00000320


	//   ....[5]....
        /*0080*/ 	.word	0x00000360


	//----- nvinfo : EIATTR_REG_RECONFIG
	.align		4
.L_26:
        /*0084*/ 	.byte	0x01, 0x54
	.zero		2


	//----- nvinfo : EIATTR_MBARRIER_INSTR_OFFSETS
	.align		4
        /*0088*/ 	.byte	0x04, 0x39
        /*008a*/ 	.short	(.L_28 - .L_27)


	//   ....[0]....
.L_27:
        /*008c*/ 	.word	0x00000230
        /*0090*/ 	.word	0x000000ff
        /*0094*/ 	.word	0x00000000
        /*0098*/ 	.short	0x0100
        /*009a*/ 	.byte	0x08
	.zero		1


	//   ....[1]....
        /*009c*/ 	.word	0x00000240
        /*00a0*/ 	.word	0x000000ff
        /*00a4*/ 	.word	0x00000028
        /*00a8*/ 	.short	0x0100
        /*00aa*/ 	.byte	0x08
	.zero		1


	//   ....[2]....
        /*00ac*/ 	.word	0x00000250
        /*00b0*/ 	.word	0x000000ff
        /*00b4*/ 	.word	0x00000008
        /*00b8*/ 	.short	0x0100
        /*00ba*/ 	.byte	0x08
	.zero		1


	//   ....[3]....
        /*00bc*/ 	.word	0x00000260
        /*00c0*/ 	.word	0x000000ff
        /*00c4*/ 	.word	0x00000030
        /*00c8*/ 	.short	0x0100
        /*00ca*/ 	.byte	0x08
	.zero		1


	//   ....[4]....
        /*00cc*/ 	.word	0x00000270
        /*00d0*/ 	.word	0x000000ff
        /*00d4*/ 	.word	0x00000010
        /*00d8*/ 	.short	0x0100
        /*00da*/ 	.byte	0x08
	.zero		1


	//   ....[5]....
        /*00dc*/ 	.word	0x00000280
        /*00e0*/ 	.word	0x000000ff
        /*00e4*/ 	.word	0x00000038
        /*00e8*/ 	.short	0x0100
        /*00ea*/ 	.byte	0x08
	.zero		1


	//   ....[6]....
        /*00ec*/ 	.word	0x00000290
        /*00f0*/ 	.word	0x000000ff
        /*00f4*/ 	.word	0x00000018
        /*00f8*/ 	.short	0x0100
        /*00fa*/ 	.byte	0x08
	.zero		1


	//   ....[7]....
        /*00fc*/ 	.word	0x000002a0
        /*0100*/ 	.word	0x000000ff
        /*0104*/ 	.word	0x00000040
        /*0108*/ 	.short	0x0100
        /*010a*/ 	.byte	0x08
	.zero		1


	//   ....[8]....
        /*010c*/ 	.word	0x000002b0
        /*0110*/ 	.word	0x000000ff
        /*0114*/ 	.word	0x00000020
        /*0118*/ 	.short	0x0100
        /*011a*/ 	.byte	0x08
	.zero		1


	//   ....[9]....
        /*011c*/ 	.word	0x000002c0
        /*0120*/ 	.word	0x000000ff
        /*0124*/ 	.word	0x00000048
        /*0128*/ 	.short	0x0100
        /*012a*/ 	.byte	0x08
	.zero		1


	//   ....[10]....
        /*012c*/ 	.word	0x000005f0
        /*0130*/ 	.word	0x000000ff
        /*0134*/ 	.word	0x00000080
        /*0138*/ 	.short	0x0100
        /*013a*/ 	.byte	0x08
	.zero		1


	//   ....[11]....
        /*013c*/ 	.word	0x00000640
        /*0140*/ 	.word	0x000000ff
        /*0144*/ 	.word	0x00000088
        /*0148*/ 	.short	0x0100
        /*014a*/ 	.byte	0x08
	.zero		1


	//   ....[12]....
        /*014c*/ 	.word	0x00000660
        /*0150*/ 	.word	0x000000ff
        /*0154*/ 	.word	0x00000060
        /*0158*/ 	.short	0x0100
        /*015a*/ 	.byte	0x09
	.zero		1


	//   ....[13]....
        /*015c*/ 	.word	0x00000670
        /*0160*/ 	.word	0x000000ff
        /*0164*/ 	.word	0x00000068
        /*0168*/ 	.short	0x0100
        /*016a*/ 	.byte	0x09
	.zero		1


	//   ....[14]....
        /*016c*/ 	.word	0x00000680
        /*0170*/ 	.word	0x000000ff
        /*0174*/ 	.word	0x00000070
        /*0178*/ 	.short	0x0100
        /*017a*/ 	.byte	0x09
	.zero		1


	//   ....[15]....
        /*017c*/ 	.word	0x00000690
        /*0180*/ 	.word	0x000000ff
        /*0184*/ 	.word	0x00000078
        /*0188*/ 	.short	0x0100
        /*018a*/ 	.byte	0x09
	.zero		1


	//   ....[16]....
        /*018c*/ 	.word	0x00001440
        /*0190*/ 	.word	0x000000ff
        /*0194*/ 	.word	0xfffffff8
        /*0198*/ 	.short	0x010a
        /*019a*/ 	.byte	0x0b
	.zero		1


	//   ....[17]....
        /*019c*/ 	.word	0x00001920
        /*01a0*/ 	.word	0x000000ff
        /*01a4*/ 	.word	0x00000000
        /*01a8*/ 	.short	0x010a
        /*01aa*/ 	.byte	0x06
	.zero		1


	//   ....[18]....
        /*01ac*/ 	.word	0x00001960
        /*01b0*/ 	.word	0x000000ff
        /*01b4*/ 	.word	0x00000000
        /*01b8*/ 	.short	0x010a
        /*01ba*/ 	.byte	0x06
	.zero		1


	//   ....[19]....
        /*01bc*/ 	.word	0x00002320
        /*01c0*/ 	.word	0x000000ff
        /*01c4*/ 	.word	0x00000000
        /*01c8*/ 	.short	0x010a
        /*01ca*/ 	.byte	0x10
	.zero		1


	//   ....[20]....
        /*01cc*/ 	.word	0x00002360
        /*01d0*/ 	.word	0x000000ff
        /*01d4*/ 	.word	0x00000000
        /*01d8*/ 	.short	0x010a
        /*01da*/ 	.byte	0x10
	.zero		1


	//   ....[21]....
        /*01dc*/ 	.word	0x00002a80
        /*01e0*/ 	.word	0x000000ff
        /*01e4*/ 	.word	0x00000000
        /*01e8*/ 	.short	0x0101
        /*01ea*/ 	.byte	0x08
	.zero		1


	//   ....[22]....
        /*01ec*/ 	.word	0x00002ff0
        /*01f0*/ 	.word	0x00000011
        /*01f4*/ 	.word	0x00000000
        /*01f8*/ 	.short	0x0101
        /*01fa*/ 	.byte	0x16
	.zero		1


	//   ....[23]....
        /*01fc*/ 	.word	0x000030d0
        /*0200*/ 	.word	0x000000ff
        /*0204*/ 	.word	0x00000000
        /*0208*/ 	.short	0x0101
        /*020a*/ 	.byte	0x08
	.zero		1


	//   ....[24]....
        /*020c*/ 	.word	0x00003180
        /*0210*/ 	.word	0x000000ff
        /*0214*/ 	.word	0x00000008
        /*0218*/ 	.short	0x010a
        /*021a*/ 	.byte	0x0b
	.zero		1


	//   ....[25]....
        /*021c*/ 	.word	0x00007a20
        /*0220*/ 	.word	0x00000004
        /*0224*/ 	.word	0x00000000
        /*0228*/ 	.short	0x0101
        /*022a*/ 	.byte	0x16
	.zero		1


	//   ....[26]....
        /*022c*/ 	.word	0x00008300
        /*0230*/ 	.word	0x00000013
        /*0234*/ 	.word	0x00000028
        /*0238*/ 	.short	0x010a
        /*023a*/ 	.byte	0x3f
	.zero		1


	//   ....[27]....
        /*023c*/ 	.word	0x00008670
        /*0240*/ 	.word	0x0000000a
        /*0244*/ 	.word	0x00000088
        /*0248*/ 	.short	0x0101
        /*024a*/ 	.byte	0x3f
	.zero		1


	//   ....[28]....
        /*024c*/ 	.word	0x00008dd0
        /*0250*/ 	.word	0x00000005
        /*0254*/ 	.word	0x00000000
        /*0258*/ 	.short	0x010a
        /*025a*/ 	.byte	0x3f
	.zero		1


	//   ....[29]....
        /*025c*/ 	.word	0x00008e50
        /*0260*/ 	.word	0x00000007
        /*0264*/ 	.word	0x00000000
        /*0268*/ 	.short	0x010a
        /*026a*/ 	.byte	0x3f
	.zero		1


	//   ....[30]....
        /*026c*/ 	.word	0x00008ee0
        /*0270*/ 	.word	0x00000008
        /*0274*/ 	.word	0x00000000
        /*0278*/ 	.short	0x010a
        /*027a*/ 	.byte	0x3f
	.zero		1


	//   ....[31]....
        /*027c*/ 	.word	0x00008f70
        /*0280*/ 	.word	0x0000000b
        /*0284*/ 	.word	0x00000000
        /*0288*/ 	.short	0x010a
        /*028a*/ 	.byte	0x3f
	.zero		1


	//   ....[32]....
        /*028c*/ 	.word	0x00009000
        /*0290*/ 	.word	0x00000003
        /*0294*/ 	.word	0x00000000
        /*0298*/ 	.short	0x010a
        /*029a*/ 	.byte	0x3f
	.zero		1


	//   ....[33]....
        /*029c*/ 	.word	0x00009070
        /*02a0*/ 	.word	0x00000011
        /*02a4*/ 	.word	0xfffffff8
        /*02a8*/ 	.short	0x010a
        /*02aa*/ 	.byte	0x3f
	.zero		1


	//   ....[34]....
        /*02ac*/ 	.word	0x000090d0
        /*02b0*/ 	.word	0x00000011
        /*02b4*/ 	.word	0x00000000
        /*02b8*/ 	.short	0x010a
        /*02ba*/ 	.byte	0x3f
	.zero		1


	//   ....[35]....
        /*02bc*/ 	.word	0x00009130
        /*02c0*/ 	.word	0x00000012
        /*02c4*/ 	.word	0x00000000
        /*02c8*/ 	.short	0x010a
        /*02ca*/ 	.byte	0x3f
	.zero		1


	//   ....[36]....
        /*02cc*/ 	.word	0x00009190
        /*02d0*/ 	.word	0x00000011
        /*02d4*/ 	.word	0x00000008
        /*02d8*/ 	.short	0x010a
        /*02da*/ 	.byte	0x3f
	.zero		1


	//   ....[37]....
        /*02dc*/ 	.word	0x00009260
        /*02e0*/ 	.word	0x00000013
        /*02e4*/ 	.word	0x00000028
        /*02e8*/ 	.short	0x010a
        /*02ea*/ 	.byte	0x3f
	.zero		1


	//   ....[38]....
        /*02ec*/ 	.word	0x00009340
        /*02f0*/ 	.word	0x00000005
        /*02f4*/ 	.word	0x00000000
        /*02f8*/ 	.short	0x010a
        /*02fa*/ 	.byte	0x3f
	.zero		1


	//   ....[39]....
        /*02fc*/ 	.word	0x00009390
        /*0300*/ 	.word	0x00000007
        /*0304*/ 	.word	0x00000000
        /*0308*/ 	.short	0x010a
        /*030a*/ 	.byte	0x3f
	.zero		1


	//   ....[40]....
        /*030c*/ 	.word	0x000093e0
        /*0310*/ 	.word	0x00000008
        /*0314*/ 	.word	0x00000000
        /*0318*/ 	.short	0x010a
        /*031a*/ 	.byte	0x3f
	.zero		1


	//   ....[41]....
        /*031c*/ 	.word	0x00009430
        /*0320*/ 	.word	0x0000000b
        /*0324*/ 	.word	0x00000000
        /*0328*/ 	.short	0x010a
        /*032a*/ 	.byte	0x3f
	.zero		1


	//----- nvinfo : EIATTR_NUM_MBARRIERS
	.align		4
.L_28:
        /*032c*/ 	.byte	0x03, 0x38
        /*032e*/ 	.short	0x0010


	//----- nvinfo : EIATTR_EXIT_INSTR_OFFSETS
	.align		4
        /*0330*/ 	.byte	0x04, 0x1c
        /*0332*/ 	.short	(.L_30 - .L_29)


	//   ....[0]....
.L_29:
        /*0334*/ 	.word	0x00001170


	//   ....[1]....
        /*0338*/ 	.word	0x000011d0


	//   ....[2]....
        /*033c*/ 	.word	0x00008030


	//   ....[3]....
        /*0340*/ 	.word	0x00008060


	//   ....[4]....
        /*0344*/ 	.word	0x00009050


	//----- nvinfo : EIATTR_MAX_THREADS
	.align		4
.L_30:
        /*0348*/ 	.byte	0x04, 0x05
        /*034a*/ 	.short	(.L_32 - .L_31)
.L_31:
        /*034c*/ 	.word	0x00000180
        /*0350*/ 	.word	0x00000001
        /*0354*/ 	.word	0x00000001


	//----- nvinfo : EIATTR_CRS_STACK_SIZE
	.align		4
.L_32:
        /*0358*/ 	.byte	0x04, 0x1e
        /*035a*/ 	.short	(.L_34 - .L_33)
.L_33:
        /*035c*/ 	.word	0x00000000


	//----- nvinfo : EIATTR_CBANK_PARAM_SIZE
	.align		4
.L_34:
        /*0360*/ 	.byte	0x03, 0x19
        /*0362*/ 	.short	0x0470


	//----- nvinfo : EIATTR_PARAM_CBANK
	.align		4
        /*0364*/ 	.byte	0x04, 0x0a
        /*0366*/ 	.short	(.L_36 - .L_35)
	.align		4
.L_35:
        /*0368*/ 	.word	index@(.nv.constant0._ZN7cutlass13device_kernelINS_4gemm6kernel13GemmUniversalIN4cute5tupleIJiiiiEEENS1_10collective13CollectiveMmaINS1_37MainloopSm90TmaGmmaWarpSpecializedFP8ILi5ENS5_IJNS4_1CILi1EEESB_SB_EEENS1_32KernelTmaWarpSpecializedPingpongEEENS5_IJNSA_ILi64EEENSA_ILi128EEESG_EEENS_12float_e4m3_tENS5_IJlSB_lEEESI_SJ_NS4_8TiledMMAINS4_8MMA_AtomIJNS4_4SM904GMMA31MMA_64x128x32_F32E4M3E4M3_SS_TNILNSN_7ScaleInE1ELSP_1EEEEEENS4_6LayoutISC_NS5_IJNSA_ILi0EEEST_ST_EEEEENS5_IJNS4_10UnderscoreESW_SW_EEEEENS4_13SM90_TMA_LOADENS4_14ComposedLayoutINS4_7SwizzleILi3ELi4ELi3EEENS4_18smem_ptr_flag_bitsILi8EEENSS_INS5_IJNSA_ILi8EEESG_EEENS5_IJSG_SB_EEEEEEEvNS4_8identityESZ_S19_vS1A_EENS_8epilogue10collective6detail29Sm90TmaWarpSpecializedAdapterINS1D_15DefaultEpilogueISI_SJ_SJ_NS1C_6thread17LinearCombinationISI_Li1EffLNS1H_9ScaleType4KindE0ELNS_15FloatRoundStyleE2ESI_EENS1_15EpilogueDefaultEEEEEvvEEEEvNT_6ParamsE)
        /*036c*/ 	.short	0x0210
        /*036e*/ 	.short	0x0470


	//----- nvinfo : EIATTR_SW_WAR
	.align		4
.L_36:
        /*0370*/ 	.byte	0x04, 0x36
        /*0372*/ 	.short	(.L_38 - .L_37)
.L_37:
        /*0374*/ 	.word	0x00000008
.L_38:


//--------------------- .nv.callgraph             --------------------------
	.section	.nv.callgraph,"",@"SHT_CUDA_CALLGRAPH"
	.align	4
	.sectionentsize	8
	.align		4
        /*0000*/ 	.word	0x00000000
	.align		4
        /*0004*/ 	.word	0xffffffff
	.align		4
        /*0008*/ 	.word	0x00000000
	.align		4
        /*000c*/ 	.word	0xfffffffe
	.align		4
        /*0010*/ 	.word	0x00000000
	.align		4
        /*0014*/ 	.word	0xfffffffd
	.align		4
        /*0018*/ 	.word	0x00000000
	.align		4
        /*001c*/ 	.word	0xfffffffc


//--------------------- .nv.constant4             --------------------------
	.section	.nv.constant4,"a",@progbits
	.align	8
	.align		8
.nv.constant4:
        /*0000*/ 	.dword	_ZN39_INTERNAL_e889e5d8_4_k_cu_d8bbc076_30594cuda3std3__45__cpo5beginE
	.align		8
        /*0008*/ 	.dword	_ZN39_INTERNAL_e889e5d8_4_k_cu_d8bbc076_30594cuda3std3__45__cpo3endE
	.align		8
        /*0010*/ 	.dword	_ZN39_INTERNAL_e889e5d8_4_k_cu_d8bbc076_30594cuda3std3__45__cpo6cbeginE
	.align		8
        /*0018*/ 	.dword	_ZN39_INTERNAL_e889e5d8_4_k_cu_d8bbc076_30594cuda3std3__45__cpo4cendE
	.align		8
        /*0020*/ 	.dword	_ZN39_INTERNAL_e889e5d8_4_k_cu_d8bbc076_30594cuda3std3__441_GLOBAL__N__e889e5d8_4_k_cu_d8bbc076_30596ignoreE
	.align		8
        /*0028*/ 	.dword	_ZN39_INTERNAL_e889e5d8_4_k_cu_d8bbc076_30594cuda3std3__419piecewise_constructE
	.align		8
        /*0030*/ 	.dword	_ZN39_INTERNAL_e889e5d8_4_k_cu_d8bbc076_30594cuda3std3__48in_placeE
	.align		8
        /*0038*/ 	.dword	_ZN39_INTERNAL_e889e5d8_4_k_cu_d8bbc076_30594cuda3std6ranges3__45__cpo4swapE
	.align		8
        /*0040*/ 	.dword	_ZN39_INTERNAL_e889e5d8_4_k_cu_d8bbc076_30594cuda3std6ranges3__45__cpo9iter_moveE
	.align		8
        /*0048*/ 	.dword	_ZN39_INTERNAL_e889e5d8_4_k_cu_d8bbc076_30594cute7productE
	.align		8
        /*0050*/ 	.dword	_ZN39_INTERNAL_e889e5d8_4_k_cu_d8bbc076_30594cute1_E


//--------------------- .text._ZN7cutlass13device_kernelINS_4gemm6kernel13GemmUniversalIN4cute5tupleIJiiiiEEENS1_10collective13CollectiveMmaINS1_37MainloopSm90TmaGmmaWarpSpecializedFP8ILi5ENS5_IJNS4_1CILi1EEESB_SB_EEENS1_32KernelTmaWarpSpecializedPingpongEEENS5_IJNSA_ILi64EEENSA_ILi128EEESG_EEENS_12float_e4m3_tENS5_IJlSB_lEEESI_SJ_NS4_8TiledMMAINS4_8MMA_AtomIJNS4_4SM904GMMA31MMA_64x128x32_F32E4M3E4M3_SS_TNILNSN_7ScaleInE1ELSP_1EEEEEENS4_6LayoutISC_NS5_IJNSA_ILi0EEEST_ST_EEEEENS5_IJNS4_10UnderscoreESW_SW_EEEEENS4_13SM90_TMA_LOADENS4_14ComposedLayoutINS4_7SwizzleILi3ELi4ELi3EEENS4_18smem_ptr_flag_bitsILi8EEENSS_INS5_IJNSA_ILi8EEESG_EEENS5_IJSG_SB_EEEEEEEvNS4_8identityESZ_S19_vS1A_EENS_8epilogue10collective6detail29Sm90TmaWarpSpecializedAdapterINS1D_15DefaultEpilogueISI_SJ_SJ_NS1C_6thread17LinearCombinationISI_Li1EffLNS1H_9ScaleType4KindE0ELNS_15FloatRoundStyleE2ESI_EENS1_15EpilogueDefaultEEEEEvvEEEEvNT_6ParamsE --------------------------
	.section	.text._ZN7cutlass13device_kernelINS_4gemm6kernel13GemmUniversalIN4cute5tupleIJiiiiEEENS1_10collective13CollectiveMmaINS1_37MainloopSm90TmaGmmaWarpSpecializedFP8ILi5ENS5_IJNS4_1CILi1EEESB_SB_EEENS1_32KernelTmaWarpSpecializedPingpongEEENS5_IJNSA_ILi64EEENSA_ILi128EEESG_EEENS_12float_e4m3_tENS5_IJlSB_lEEESI_SJ_NS4_8TiledMMAINS4_8MMA_AtomIJNS4_4SM904GMMA31MMA_64x128x32_F32E4M3E4M3_SS_TNILNSN_7ScaleInE1ELSP_1EEEEEENS4_6LayoutISC_NS5_IJNSA_ILi0EEEST_ST_EEEEENS5_IJNS4_10UnderscoreESW_SW_EEEEENS4_13SM90_TMA_LOADENS4_14ComposedLayoutINS4_7SwizzleILi3ELi4ELi3EEENS4_18smem_ptr_flag_bitsILi8EEENSS_INS5_IJNSA_ILi8EEESG_EEENS5_IJSG_SB_EEEEEEEvNS4_8identityESZ_S19_vS1A_EENS_8epilogue10collective6detail29Sm90TmaWarpSpecializedAdapterINS1D_15DefaultEpilogueISI_SJ_SJ_NS1C_6thread17LinearCombinationISI_Li1EffLNS1H_9ScaleType4KindE0ELNS_15FloatRoundStyleE2ESI_EENS1_15EpilogueDefaultEEEEEvvEEEEvNT_6ParamsE,"ax",@progbits
	.align	128
.text._ZN7cutlass13device_kernelINS_4gemm6kernel13GemmUniversalIN4cute5tupleIJiiiiEEENS1_10collective13CollectiveMmaINS1_37MainloopSm90TmaGmmaWarpSpecializedFP8ILi5ENS5_IJNS4_1CILi1EEESB_SB_EEENS1_32KernelTmaWarpSpecializedPingpongEEENS5_IJNSA_ILi64EEENSA_ILi128EEESG_EEENS_12float_e4m3_tENS5_IJlSB_lEEESI_SJ_NS4_8TiledMMAINS4_8MMA_AtomIJNS4_4SM904GMMA31MMA_64x128x32_F32E4M3E4M3_SS_TNILNSN_7ScaleInE1ELSP_1EEEEEENS4_6LayoutISC_NS5_IJNSA_ILi0EEEST_ST_EEEEENS5_IJNS4_10UnderscoreESW_SW_EEEEENS4_13SM90_TMA_LOADENS4_14ComposedLayoutINS4_7SwizzleILi3ELi4ELi3EEENS4_18smem_ptr_flag_bitsILi8EEENSS_INS5_IJNSA_ILi8EEESG_EEENS5_IJSG_SB_EEEEEEEvNS4_8identityESZ_S19_vS1A_EENS_8epilogue10collective6detail29Sm90TmaWarpSpecializedAdapterINS1D_15DefaultEpilogueISI_SJ_SJ_NS1C_6thread17LinearCombinationISI_Li1EffLNS1H_9ScaleType4KindE0ELNS_15FloatRoundStyleE2ESI_EENS1_15EpilogueDefaultEEEEEvvEEEEvNT_6ParamsE:
        .type           _ZN7cutlass13device_kernelINS_4gemm6kernel13GemmUniversalIN4cute5tupleIJiiiiEEENS1_10collective13CollectiveMmaINS1_37MainloopSm90TmaGmmaWarpSpecializedFP8ILi5ENS5_IJNS4_1CILi1EEESB_SB_EEENS1_32KernelTmaWarpSpecializedPingpongEEENS5_IJNSA_ILi64EEENSA_ILi128EEESG_EEENS_12float_e4m3_tENS5_IJlSB_lEEESI_SJ_NS4_8TiledMMAINS4_8MMA_AtomIJNS4_4SM904GMMA31MMA_64x128x32_F32E4M3E4M3_SS_TNILNSN_7ScaleInE1ELSP_1EEEEEENS4_6LayoutISC_NS5_IJNSA_ILi0EEEST_ST_EEEEENS5_IJNS4_10UnderscoreESW_SW_EEEEENS4_13SM90_TMA_LOADENS4_14ComposedLayoutINS4_7SwizzleILi3ELi4ELi3EEENS4_18smem_ptr_flag_bitsILi8EEENSS_INS5_IJNSA_ILi8EEESG_EEENS5_IJSG_SB_EEEEEEEvNS4_8identityESZ_S19_vS1A_EENS_8epilogue10collective6detail29Sm90TmaWarpSpecializedAdapterINS1D_15DefaultEpilogueISI_SJ_SJ_NS1C_6thread17LinearCombinationISI_Li1EffLNS1H_9ScaleType4KindE0ELNS_15FloatRoundStyleE2ESI_EENS1_15EpilogueDefaultEEEEEvvEEEEvNT_6ParamsE,@function
        .size           _ZN7cutlass13device_kernelINS_4gemm6kernel13GemmUniversalIN4cute5tupleIJiiiiEEENS1_10collective13CollectiveMmaINS1_37MainloopSm90TmaGmmaWarpSpecializedFP8ILi5ENS5_IJNS4_1CILi1EEESB_SB_EEENS1_32KernelTmaWarpSpecializedPingpongEEENS5_IJNSA_ILi64EEENSA_ILi128EEESG_EEENS_12float_e4m3_tENS5_IJlSB_lEEESI_SJ_NS4_8TiledMMAINS4_8MMA_AtomIJNS4_4SM904GMMA31MMA_64x128x32_F32E4M3E4M3_SS_TNILNSN_7ScaleInE1ELSP_1EEEEEENS4_6LayoutISC_NS5_IJNSA_ILi0EEEST_ST_EEEEENS5_IJNS4_10UnderscoreESW_SW_EEEEENS4_13SM90_TMA_LOADENS4_14ComposedLayoutINS4_7SwizzleILi3ELi4ELi3EEENS4_18smem_ptr_flag_bitsILi8EEENSS_INS5_IJNSA_ILi8EEESG_EEENS5_IJSG_SB_EEEEEEEvNS4_8identityESZ_S19_vS1A_EENS_8epilogue10collective6detail29Sm90TmaWarpSpecializedAdapterINS1D_15DefaultEpilogueISI_SJ_SJ_NS1C_6thread17LinearCombinationISI_Li1EffLNS1H_9ScaleType4KindE0ELNS_15FloatRoundStyleE2ESI_EENS1_15EpilogueDefaultEEEEEvvEEEEvNT_6ParamsE,(.L_x_206 - _ZN7cutlass13device_kernelINS_4gemm6kernel13GemmUniversalIN4cute5tupleIJiiiiEEENS1_10collective13CollectiveMmaINS1_37MainloopSm90TmaGmmaWarpSpecializedFP8ILi5ENS5_IJNS4_1CILi1EEESB_SB_EEENS1_32KernelTmaWarpSpecializedPingpongEEENS5_IJNSA_ILi64EEENSA_ILi128EEESG_EEENS_12float_e4m3_tENS5_IJlSB_lEEESI_SJ_NS4_8TiledMMAINS4_8MMA_AtomIJNS4_4SM904GMMA31MMA_64x128x32_F32E4M3E4M3_SS_TNILNSN_7ScaleInE1ELSP_1EEEEEENS4_6LayoutISC_NS5_IJNSA_ILi0EEEST_ST_EEEEENS5_IJNS4_10UnderscoreESW_SW_EEEEENS4_13SM90_TMA_LOADENS4_14ComposedLayoutINS4_7SwizzleILi3ELi4ELi3EEENS4_18smem_ptr_flag_bitsILi8EEENSS_INS5_IJNSA_ILi8EEESG_EEENS5_IJSG_SB_EEEEEEEvNS4_8identityESZ_S19_vS1A_EENS_8epilogue10collective6detail29Sm90TmaWarpSpecializedAdapterINS1D_15DefaultEpilogueISI_SJ_SJ_NS1C_6thread17LinearCombinationISI_Li1EffLNS1H_9ScaleType4KindE0ELNS_15FloatRoundStyleE2ESI_EENS1_15EpilogueDefaultEEEEEvvEEEEvNT_6ParamsE)
        .other          _ZN7cutlass13device_kernelINS_4gemm6kernel13GemmUniversalIN4cute5tupleIJiiiiEEENS1_10collective13CollectiveMmaINS1_37MainloopSm90TmaGmmaWarpSpecializedFP8ILi5ENS5_IJNS4_1CILi1EEESB_SB_EEENS1_32KernelTmaWarpSpecializedPingpongEEENS5_IJNSA_ILi64EEENSA_ILi128EEESG_EEENS_12float_e4m3_tENS5_IJlSB_lEEESI_SJ_NS4_8TiledMMAINS4_8MMA_AtomIJNS4_4SM904GMMA31MMA_64x128x32_F32E4M3E4M3_SS_TNILNSN_7ScaleInE1ELSP_1EEEEEENS4_6LayoutISC_NS5_IJNSA_ILi0EEEST_ST_EEEEENS5_IJNS4_10UnderscoreESW_SW_EEEEENS4_13SM90_TMA_LOADENS4_14ComposedLayoutINS4_7SwizzleILi3ELi4ELi3EEENS4_18smem_ptr_flag_bitsILi8EEENSS_INS5_IJNSA_ILi8EEESG_EEENS5_IJSG_SB_EEEEEEEvNS4_8identityESZ_S19_vS1A_EENS_8epilogue10collective6detail29Sm90TmaWarpSpecializedAdapterINS1D_15DefaultEpilogueISI_SJ_SJ_NS1C_6thread17LinearCombinationISI_Li1EffLNS1H_9ScaleType4KindE0ELNS_15FloatRoundStyleE2ESI_EENS1_15EpilogueDefaultEEEEEvvEEEEvNT_6ParamsE,@"STO_CUDA_ENTRY STV_DEFAULT"
_ZN7cutlass13device_kernelINS_4gemm6kernel13GemmUniversalIN4cute5tupleIJiiiiEEENS1_10collective13CollectiveMmaINS1_37MainloopSm90TmaGmmaWarpSpecializedFP8ILi5ENS5_IJNS4_1CILi1EEESB_SB_EEENS1_32KernelTmaWarpSpecializedPingpongEEENS5_IJNSA_ILi64EEENSA_ILi128EEESG_EEENS_12float_e4m3_tENS5_IJlSB_lEEESI_SJ_NS4_8TiledMMAINS4_8MMA_AtomIJNS4_4SM904GMMA31MMA_64x128x32_F32E4M3E4M3_SS_TNILNSN_7ScaleInE1ELSP_1EEEEEENS4_6LayoutISC_NS5_IJNSA_ILi0EEEST_ST_EEEEENS5_IJNS4_10UnderscoreESW_SW_EEEEENS4_13SM90_TMA_LOADENS4_14ComposedLayoutINS4_7SwizzleILi3ELi4ELi3EEENS4_18smem_ptr_flag_bitsILi8EEENSS_INS5_IJNSA_ILi8EEESG_EEENS5_IJSG_SB_EEEEEEEvNS4_8identityESZ_S19_vS1A_EENS_8epilogue10collective6detail29Sm90TmaWarpSpecializedAdapterINS1D_15DefaultEpilogueISI_SJ_SJ_NS1C_6thread17LinearCombinationISI_Li1EffLNS1H_9ScaleType4KindE0ELNS_15FloatRoundStyleE2ESI_EENS1_15EpilogueDefaultEEEEEvvEEEEvNT_6ParamsE:
[----:B------:R-:W-:Y:S01]  /*0000*/  LDC R1, c[0x0][0x28] ;  /* 0x00000a00ff017b82 */ /* 0x000fe20000000800 */
[----:B------:R-:W0:Y:S01]  /*0010*/  S2R R13, SR_TID.X ;  /* 0x00000000000d7919 */ /* 0x000e220000002100 */
[----:B------:R-:W-:Y:S01]  /*0020*/  ELECT P0, URZ, PT ;  /* 0x00000000003f782f */ /* 0x000fe20003800000 */
[----:B------:R-:W-:Y:S01]  /*0030*/  BSSY B0, `(.L_x_0) ;  /* 0x000000f000007945 */ /* 0x000fe20003800000 */
[--C-:B0-----:R-:W-:Y:S02]  /*0040*/  SHF.R.U32.HI R0, RZ, 0x5, R13.reuse ;  /* 0x00000005ff007819 */ /* 0x101fe4000001160d */
[----:B------:R-:W-:-:S03]  /*0050*/  SHF.R.U32.HI R4, RZ, 0x7, R13 ;  /* 0x00000007ff047819 */ /* 0x000fc6000001160d */
[----:B------:R-:W0:Y:S04]  /*0060*/  SHFL.IDX PT, R2, R0, RZ, 0x1f ;  /* 0x00001fff00027589 */ /* 0x000e2800000e0000 */
[----:B------:R1:W2:Y:S01]  /*0070*/  SHFL.IDX PT, R5, R4, RZ, 0x1f ;  /* 0x00001fff04057589 */ /* 0x0002a200000e0000 */
[----:B0-----:R-:W-:-:S13]  /*0080*/  ISETP.NE.OR P0, PT, R2, RZ, !P0 ;  /* 0x000000ff0200720c */ /* 0x001fda0004705670 */
[----:B-12---:R-:W-:Y:S05]  /*0090*/  @P0 BRA `(.L_x_1) ;  /* 0x0000000000200947 */ /* 0x006fea0003800000 */
[----:B------:R-:W-:Y:S02]  /*00a0*/  ULDC.64 UR4, c[0x0][0x198] ;  /* 0x0000660000047ab9 */ /* 0x000fe40000000a00 */
[----:B------:R-:W-:Y:S02]  /*00b0*/  UIADD3 UR6, UP0, UR4, 0xf0, URZ ;  /* 0x000000f004067890 */ /* 0x000fe4000ff1e03f */
[----:B------:R-:W-:Y:S02]  /*00c0*/  UIADD3 UR4, UP1, UR4, 0x1f0, URZ ;  /* 0x000001f004047890 */ /* 0x000fe4000ff3e03f */
[----:B------:R-:W-:Y:S02]  /*00d0*/  UIADD3.X UR7, URZ, UR5, URZ, UP0, !UPT ;  /* 0x000000053f077290 */ /* 0x000fe400087fe43f */
[----:B------:R-:W-:-:S07]  /*00e0*/  UIADD3.X UR5, URZ, UR5, URZ, UP1, !UPT ;  /* 0x000000053f057290 */ /* 0x000fce0008ffe43f */
[----:B------:R0:W-:Y:S02]  /*00f0*/  UTMACCTL.PF [UR6] ;  /* 0x00000000060079b9 */ /* 0x0001e40008040000 */
[----:B------:R0:W-:Y:S02]  /*0100*/  UTMACCTL.PF [UR4] ;  /* 0x00000000040079b9 */ /* 0x0001e40008040000 */
[----:B0-----:R-:W-:Y:S01]  /*0110*/  NOP ;  /* 0x0000000000007918 */ /* 0x001fe20000000000 */
.L_x_1:
[----:B------:R-:W-:Y:S05]  /*0120*/  BSYNC B0 ;  /* 0x0000000000007941 */ /* 0x000fea0003800000 */
.L_x_0:
[----:B------:R-:W0:Y:S02]  /*0130*/  SHFL.IDX PT, R3, R0, RZ, 0x1f ;  /* 0x00001fff00037589 */ /* 0x000e2400000e0000 */
[----:B0-----:R-:W-:-:S13]  /*0140*/  ISETP.NE.AND P0, PT, R3, RZ, PT ;  /* 0x000000ff0300720c */ /* 0x001fda0003f05270 */
[----:B------:R-:W-:Y:S05]  /*0150*/  @P0 BRA `(.L_x_2) ;  /* 0x0000000000600947 */ /* 0x000fea0003800000 */
[----:B------:R-:W0:Y:S01]  /*0160*/  S2UR UR8, SR_CgaCtaId ;  /* 0x00000000000879c3 */ /* 0x000e220000008800 */
[----:B------:R-:W-:Y:S01]  /*0170*/  UMOV UR4, 0x400 ;  /* 0x0000040000047882 */ /* 0x000fe20000000000 */
[----:B------:R-:W-:Y:S01]  /*0180*/  UMOV UR5, 0x1 ;  /* 0x0000000100057882 */ /* 0x000fe20000000000 */
[----:B------:R-:W-:Y:S01]  /*0190*/  UMOV UR6, 0x80 ;  /* 0x0000008000067882 */ /* 0x000fe20000000000 */
[----:B------:R-:W-:Y:S01]  /*01a0*/  ELECT P0, URZ, PT ;  /* 0x00000000003f782f */ /* 0x000fe20003800000 */
[----:B------:R-:W-:-:S04]  /*01b0*/  UIADD3 UR6, -UR6, 0x100000, URZ ;  /* 0x0010000006067890 */ /* 0x000fc8000fffe13f */
[----:B------:R-:W-:Y:S02]  /*01c0*/  USHF.L.U32 UR7, UR6, 0xb, URZ ;  /* 0x0000000b06077899 */ /* 0x000fe4000800063f */
[----:B------:R-:W-:Y:S02]  /*01d0*/  USHF.L.U32 UR6, UR6, 0x1, URZ ;  /* 0x0000000106067899 */ /* 0x000fe4000800063f */
[----:B0-----:R-:W-:Y:S02]  /*01e0*/  ULEA UR8, UR8, UR4, 0x18 ;  /* 0x0000000408087291 */ /* 0x001fe4000f8ec03f */
[----:B------:R-:W-:-:S04]  /*01f0*/  UIADD3 UR4, -UR5, 0x100000, URZ ;  /* 0x0010000005047890 */ /* 0x000fc8000fffe13f */
[----:B------:R-:W-:Y:S02]  /*0200*/  USHF.L.U32 UR5, UR4, 0xb, URZ ;  /* 0x0000000b04057899 */ /* 0x000fe4000800063f */
[----:B------:R-:W-:Y:S01]  /*0210*/  USHF.L.U32 UR4, UR4, 0x1, URZ ;  /* 0x0000000104047899 */ /* 0x000fe2000800063f */
[----:B------:R-:W0:Y:S11]  /*0220*/  FENCE.VIEW.ASYNC.S ;  /* 0x00000000000073c6 */ /* 0x000e360000000000 */
[----:B0-----:R0:W1:Y:S01]  /*0230*/  SYNCS.EXCH.64 URZ, [UR8], UR4 ;  /* 0x00000004083f75b2 */ /* 0x0010620008000100 */
[----:B------:R0:W2:Y:S01]  /*0240*/  SYNCS.EXCH.64 URZ, [UR8+0x28], UR6 ;  /* 0x00002806083f75b2 */ /* 0x0000a20008000100 */
[----:B------:R0:W3:Y:S01]  /*0250*/  SYNCS.EXCH.64 URZ, [UR8+0x8], UR4 ;  /* 0x00000804083f75b2 */ /* 0x0000e20008000100 */
[----:B------:R0:W4:Y:S01]  /*0260*/  SYNCS.EXCH.64 URZ, [UR8+0x30], UR6 ;  /* 0x00003006083f75b2 */ /* 0x0001220008000100 */
[----:B------:R0:W0:Y:S01]  /*0270*/  SYNCS.EXCH.64 URZ, [UR8+0x10], UR4 ;  /* 0x00001004083f75b2 */ /* 0x0000220008000100 */
[----:B------:R0:W0:Y:S01]  /*0280*/  SYNCS.EXCH.64 URZ, [UR8+0x38], UR6 ;  /* 0x00003806083f75b2 */ /* 0x0000220008000100 */
[----:B------:R0:W0:Y:S01]  /*0290*/  SYNCS.EXCH.64 URZ, [UR8+0x18], UR4 ;  /* 0x00001804083f75b2 */ /* 0x0000220008000100 */
[----:B------:R0:W0:Y:S01]  /*02a0*/  SYNCS.EXCH.64 URZ, [UR8+0x40], UR6 ;  /* 0x00004006083f75b2 */ /* 0x0000220008000100 */
[----:B------:R0:W0:Y:S01]  /*02b0*/  SYNCS.EXCH.64 URZ, [UR8+0x20], UR4 ;  /* 0x00002004083f75b2 */ /* 0x0000220008000100 */
[----:B------:R0:W0:Y:S01]  /*02c0*/  SYNCS.EXCH.64 URZ, [UR8+0x48], UR6 ;  /* 0x00004806083f75b2 */ /* 0x0000220008000100 */
[----:B------:R-:W-:Y:S01]  /*02d0*/  NOP ;  /* 0x0000000000007918 */ /* 0x000fe20000000000 */
.L_x_2:
[----:B------:R-:W5:Y:S01]  /*02e0*/  SHFL.IDX PT, R6, R0, RZ, 0x1f ;  /* 0x00001fff00067589 */ /* 0x000f6200000e0000 */
[----:B------:R-:W-:Y:S01]  /*02f0*/  ELECT P0, URZ, PT ;  /* 0x00000000003f782f */ /* 0x000fe20003800000 */
[----:B------:R-:W-:Y:S01]  /*0300*/  NOP ;  /* 0x0000000000007918 */ /* 0x000fe20000000000 */
[----:B------:R-:W-:Y:S01]  /*0310*/  ELECT P1, URZ, PT ;  /* 0x00000000003f782f */ /* 0x000fe20003820000 */
[----:B------:R1:W2:Y:S01]  /*0320*/  SHFL.IDX PT, R3, R0, RZ, 0x1f ;  /* 0x00001fff00037589 */ /* 0x0002a200000e0000 */
[----:B0-----:R-:W-:Y:S01]  /*0330*/  UMOV UR4, 0x20 ;  /* 0x0000002000047882 */ /* 0x001fe20000000000 */
[----:B------:R-:W-:Y:S01]  /*0340*/  UMOV UR11, 0x80 ;  /* 0x00000080000b7882 */ /* 0x000fe20000000000 */
[----:B------:R-:W-:Y:S01]  /*0350*/  ULDC.64 UR12, c[0x0][0x598] ;  /* 0x00016600000c7ab9 */ /* 0x000fe20000000a00 */
[----:B------:R-:W0:Y:S01]  /*0360*/  SHFL.IDX PT, R4, R4, RZ, 0x1f ;  /* 0x00001fff04047589 */ /* 0x000e2200000e0000 */
[----:B------:R-:W-:Y:S01]  /*0370*/  NOP ;  /* 0x0000000000007918 */ /* 0x000fe20000000000 */
[----:B------:R-:W-:Y:S01]  /*0380*/  VIADD R33, R5, 0xffffffff ;  /* 0xffffffff05217836 */ /* 0x000fe20000000000 */
[----:B------:R-:W-:Y:S01]  /*0390*/  ULDC.64 UR14, c[0x0][0x208] ;  /* 0x00008200000e7ab9 */ /* 0x000fe20000000a00 */
[----:B-1----:R-:W-:-:S02]  /*03a0*/  SHF.R.S32.HI R0, RZ, 0x1f, R13 ;  /* 0x0000001fff007819 */ /* 0x002fc4000001140d */
[----:B------:R-:W-:Y:S02]  /*03b0*/  ISETP.NE.AND P3, PT, R5, RZ, PT ;  /* 0x000000ff0500720c */ /* 0x000fe40003f65270 */
[----:B------:R-:W-:Y:S02]  /*03c0*/  LEA.HI R0, R0, R13, RZ, 0x7 ;  /* 0x0000000d00007211 */ /* 0x000fe400078f38ff */
[----:B------:R-:W-:Y:S02]  /*03d0*/  ISETP.GE.U32.AND P2, PT, R33, 0x2, PT ;  /* 0x000000022100780c */ /* 0x000fe40003f46070 */
[----:B------:R-:W-:Y:S02]  /*03e0*/  LOP3.LUT R0, R0, 0xffffff80, RZ, 0xc0, !PT ;  /* 0xffffff8000007812 */ /* 0x000fe400078ec0ff */
[----:B-----5:R-:W-:-:S03]  /*03f0*/  ISETP.NE.OR P0, PT, R6, RZ, !P0 ;  /* 0x000000ff0600720c */ /* 0x020fc60004705670 */
[----:B------:R-:W-:Y:S01]  /*0400*/  IMAD.IADD R11, R13, 0x1, -R0 ;  /* 0x000000010d0b7824 */ /* 0x000fe200078e0a00 */
[----:B--2---:R-:W-:Y:S02]  /*0410*/  ISETP.NE.OR P1, PT, R3, RZ, !P1 ;  /* 0x000000ff0300720c */ /* 0x004fe40004f25670 */
[----:B------:R-:W-:-:S04]  /*0420*/  SHF.R.S32.HI R3, RZ, 0x1f, R2 ;  /* 0x0000001fff037819 */ /* 0x000fc80000011402 */
[----:B------:R-:W-:-:S03]  /*0430*/  LEA.HI R3, R3, R2, RZ, 0x2 ;  /* 0x0000000203037211 */ /* 0x000fc600078f10ff */
[----:B------:R-:W-:Y:S01]  /*0440*/  VOTEU.ALL UP0, P0 ;  /* 0x00000000003f7886 */ /* 0x000fe20000000000 */
[----:B------:R-:W-:-:S03]  /*0450*/  LOP3.LUT R3, R3, 0xfffffffc, RZ, 0xc0, !PT ;  /* 0xfffffffc03037812 */ /* 0x000fc600078ec0ff */
[----:B------:R-:W-:Y:S01]  /*0460*/  VOTEU.ALL UP1, P1 ;  /* 0x00000000003f7886 */ /* 0x000fe20000820000 */
[----:B------:R-:W1:Y:S01]  /*0470*/  @!UP0 S2UR UR7, SR_CgaCtaId ;  /* 0x00000000000789c3 */ /* 0x000e620000008800 */
[----:B------:R-:W-:Y:S01]  /*0480*/  @!UP0 UMOV UR6, 0x400 ;  /* 0x0000040000068882 */ /* 0x000fe20000000000 */
[----:B------:R-:W-:-:S04]  /*0490*/  @!UP0 UIADD3 UR4, -UR4, 0x100000, URZ ;  /* 0x0010000004048890 */ /* 0x000fc8000fffe13f */
[----:B------:R-:W-:Y:S02]  /*04a0*/  @!UP0 USHF.L.U32 UR5, UR4, 0xb, URZ ;  /* 0x0000000b04058899 */ /* 0x000fe4000800063f */
[----:B------:R-:W-:Y:S01]  /*04b0*/  @!UP0 USHF.L.U32 UR4, UR4, 0x1, URZ ;  /* 0x0000000104048899 */ /* 0x000fe2000800063f */
[----:B------:R-:W-:Y:S01]  /*04c0*/  IMAD.IADD R20, R2, 0x1, -R3 ;  /* 0x0000000102147824 */ /* 0x000fe200078e0a03 */
[----:B------:R-:W-:Y:S01]  /*04d0*/  @!UP1 UMOV UR9, 0x400 ;  /* 0x0000040000099882 */ /* 0x000fe20000000000 */
[----:B------:R-:W-:Y:S01]  /*04e0*/  VOTEU.ALL UP2, P1 ;  /* 0x00000000003f7886 */ /* 0x000fe20000840000 */
[----:B------:R-:W-:Y:S01]  /*04f0*/  VOTEU.ALL UP3, P1 ;  /* 0x00000000003f7886 */ /* 0x000fe20000860000 */
[----:B------:R-:W-:Y:S01]  /*0500*/  VOTEU.ALL UP4, P1 ;  /* 0x00000000003f7886 */ /* 0x000fe20000880000 */
[----:B------:R-:W2:Y:S01]  /*0510*/  @!UP1 S2UR UR10, SR_CgaCtaId ;  /* 0x00000000000a99c3 */ /* 0x000ea20000008800 */
[----:B------:R-:W-:Y:S01]  /*0520*/  VOTEU.ALL UP5, P1 ;  /* 0x00000000003f7886 */ /* 0x000fe200008a0000 */
[----:B------:R-:W-:-:S04]  /*0530*/  ISETP.NE.U32.AND P1, PT, RZ, UR12, PT ;  /* 0x0000000cff007c0c */ /* 0x000fc8000bf25070 */
[----:B------:R-:W-:Y:S01]  /*0540*/  ISETP.NE.AND.EX P1, PT, RZ, UR13, PT, P1 ;  /* 0x0000000dff007c0c */ /* 0x000fe2000bf25310 */
[----:B-1----:R-:W-:Y:S02]  /*0550*/  @!UP0 ULEA UR8, UR7, UR6, 0x18 ;  /* 0x0000000607088291 */ /* 0x002fe4000f8ec03f */
[----:B------:R-:W-:-:S04]  /*0560*/  @!UP1 UIADD3 UR6, -UR11, 0x100000, URZ ;  /* 0x001000000b069890 */ /* 0x000fc8000fffe13f */
[----:B------:R-:W-:Y:S02]  /*0570*/  @!UP1 USHF.L.U32 UR7, UR6, 0xb, URZ ;  /* 0x0000000b06079899 */ /* 0x000fe4000800063f */
[----:B------:R-:W-:Y:S01]  /*0580*/  @!UP1 USHF.L.U32 UR6, UR6, 0x1, URZ ;  /* 0x0000000106069899 */ /* 0x000fe2000800063f */
[----:B0-----:R-:W-:Y:S01]  /*0590*/  R2UR UR11, R4 ;  /* 0x00000000040b72ca */ /* 0x001fe200000e0000 */
[----:B------:R-:W-:Y:S01]  /*05a0*/  VOTEU.ALL UP0, P0 ;  /* 0x00000000003f7886 */ /* 0x000fe20000000000 */
[----:B--2---:R-:W-:Y:S01]  /*05b0*/  @!UP1 ULEA UR9, UR10, UR9, 0x18 ;  /* 0x000000090a099291 */ /* 0x004fe2000f8ec03f */
[----:B------:R-:W-:Y:S01]  /*05c0*/  VOTEU.ALL UP1, P0 ;  /* 0x00000000003f7886 */ /* 0x000fe20000020000 */
[C---:B------:R-:W-:Y:S01]  /*05d0*/  ISETP.NE.AND P0, PT, R20.reuse, 0x3, PT ;  /* 0x000000031400780c */ /* 0x040fe20003f05270 */
[----:B------:R-:W0:Y:S02]  /*05e0*/  FENCE.VIEW.ASYNC.S ;  /* 0x00000000000073c6 */ /* 0x000e240000000000 */
[----:B0-----:R0:W3:Y:S01]  /*05f0*/  @!UP0 SYNCS.EXCH.64 URZ, [UR8+0x80], UR4 ;  /* 0x00008004083f85b2 */ /* 0x0010e20008000100 */
[----:B------:R-:W-:-:S04]  /*0600*/  ISETP.EQ.OR P0, PT, R20, RZ, !P0 ;  /* 0x000000ff1400720c */ /* 0x000fc80004702670 */
[----:B------:R-:W-:-:S04]  /*0610*/  ISETP.EQ.AND P0, PT, R5, RZ, P0 ;  /* 0x000000ff0500720c */ /* 0x000fc80000702270 */
[----:B------:R-:W-:-:S04]  /*0620*/  SEL R7, RZ, 0x1, !P0 ;  /* 0x00000001ff077807 */ /* 0x000fc80004000000 */
[----:B------:R-:W-:Y:S01]  /*0630*/  SEL R7, R7, 0x2, P2 ;  /* 0x0000000207077807 */ /* 0x000fe20001000000 */
[----:B------:R0:W3:Y:S01]  /*0640*/  @!UP1 SYNCS.EXCH.64 URZ, [UR8+0x88], UR4 ;  /* 0x00008804083f95b2 */ /* 0x0000e20008000100 */
[----:B------:R-:W-:Y:S01]  /*0650*/  NOP ;  /* 0x0000000000007918 */ /* 0x000fe20000000000 */
[----:B------:R0:W3:Y:S01]  /*0660*/  @!UP2 SYNCS.EXCH.64 URZ, [UR9+0x60], UR6 ;  /* 0x00006006093fa5b2 */ /* 0x0000e20008000100 */
[----:B------:R0:W3:Y:S01]  /*0670*/  @!UP3 SYNCS.EXCH.64 URZ, [UR9+0x68], UR6 ;  /* 0x00006806093fb5b2 */ /* 0x0000e20008000100 */
[----:B------:R0:W3:Y:S01]  /*0680*/  @!UP4 SYNCS.EXCH.64 URZ, [UR9+0x70], UR6 ;  /* 0x00007006093fc5b2 */ /* 0x0000e20008000100 */
[----:B------:R0:W3:Y:S01]  /*0690*/  @!UP5 SYNCS.EXCH.64 URZ, [UR9+0x78], UR6 ;  /* 0x00007806093fd5b2 */ /* 0x0000e20008000100 */
[----:B------:R-:W-:Y:S01]  /*06a0*/  NOP ;  /* 0x0000000000007918 */ /* 0x000fe20000000000 */
[----:B---34-:R-:W-:Y:S06]  /*06b0*/  BAR.SYNC.DEFER_BLOCKING 0x0 ;  /* 0x0000000000007b1d */ /* 0x018fec0000010000 */
[----:B0-----:R-:W-:Y:S05]  /*06c0*/  @!P1 BRA `(.L_x_3) ;  /* 0x00000000001c9947 */ /* 0x001fea0003800000 */
[----:B------:R-:W0:Y:S02]  /*06d0*/  LDC.64 R2, c[0x0][0x598] ;  /* 0x00016600ff027b82 */ /* 0x000e240000000a00 */
[----:B0-----:R-:W2:Y:S02]  /*06e0*/  LDG.E.64 R2, desc[UR14][R2.64] ;  /* 0x0000000e02027981 */ /* 0x001ea4000c1e1b00 */
[----:B--2---:R-:W-:-:S04]  /*06f0*/  ISETP.NE.U32.AND P0, PT, R2, RZ, PT ;  /* 0x000000ff0200720c */ /* 0x004fc80003f05070 */
[----:B------:R-:W-:-:S13]  /*0700*/  ISETP.NE.AND.EX P0, PT, R3, RZ, PT, P0 ;  /* 0x000000ff0300720c */ /* 0x000fda0003f05300 */
[----:B------:R-:W-:Y:S05]  /*0710*/  @!P0 BRA `(.L_x_3) ;  /* 0x0000000000088947 */ /* 0x000fea0003800000 */
[----:B------:R2:W5:Y:S01]  /*0720*/  LD.E R10, desc[UR14][R2.64] ;  /* 0x0000000e020a7980 */ /* 0x000562000c101900 */
[----:B------:R-:W-:Y:S05]  /*0730*/  BRA `(.L_x_4) ;  /* 0x0000000000207947 */ /* 0x000fea0003800000 */
.L_x_3:
[----:B------:R-:W-:Y:S02]  /*0740*/  ULDC.64 UR4, c[0x0][0x588] ;  /* 0x0001620000047ab9 */ /* 0x000fe40000000a00 */
[----:B------:R-:W-:-:S04]  /*0750*/  ISETP.NE.U32.AND P0, PT, RZ, UR4, PT ;  /* 0x00000004ff007c0c */ /* 0x000fc8000bf05070 */
[----:B------:R-:W-:-:S13]  /*0760*/  ISETP.NE.AND.EX P0, PT, RZ, UR5, PT, P0 ;  /* 0x00000005ff007c0c */ /* 0x000fda000bf05300 */
[----:B------:R-:W-:Y:S05]  /*0770*/  @!P0 BRA `(.L_x_5) ;  /* 0x00000000000c8947 */ /* 0x000fea0003800000 */
[----:B------:R-:W0:Y:S02]  /*0780*/  LDC.64 R2, c[0x0][0x588] ;  /* 0x00016200ff027b82 */ /* 0x000e240000000a00 */
[----:B0-----:R1:W5:Y:S01]  /*0790*/  LDG.E R10, desc[UR14][R2.64] ;  /* 0x0000000e020a7981 */ /* 0x001362000c1e1900 */
[----:B------:R-:W-:Y:S05]  /*07a0*/  BRA `(.L_x_4) ;  /* 0x0000000000047947 */ /* 0x000fea0003800000 */
.L_x_5:
[----:B------:R-:W0:Y:S02]  /*07b0*/  LDC R10, c[0x0][0x580] ;  /* 0x00016000ff0a7b82 */ /* 0x000e240000000800 */
.L_x_4:
[----:B------:R-:W-:Y:S02]  /*07c0*/  ULDC.64 UR4, c[0x0][0x5a0] ;  /* 0x0001680000047ab9 */ /* 0x000fe40000000a00 */
[----:B------:R-:W-:-:S04]  /*07d0*/  ISETP.NE.U32.AND P0, PT, RZ, UR4, PT ;  /* 0x00000004ff007c0c */ /* 0x000fc8000bf05070 */
[----:B------:R-:W-:-:S13]  /*07e0*/  ISETP.NE.AND.EX P0, PT, RZ, UR5, PT, P0 ;  /* 0x00000005ff007c0c */ /* 0x000fda000bf05300 */
[----:B------:R-:W-:Y:S05]  /*07f0*/  @!P0 BRA `(.L_x_6) ;  /* 0x00000000001c8947 */ /* 0x000fea0003800000 */
[----:B-12---:R-:W1:Y:S02]  /*0800*/  LDC.64 R2, c[0x0][0x5a0] ;  /* 0x00016800ff027b82 */ /* 0x006e640000000a00 */
[----:B-1----:R-:W2:Y:S02]  /*0810*/  LDG.E.64 R2, desc[UR14][R2.64] ;  /* 0x0000000e02027981 */ /* 0x002ea4000c1e1b00 */
[----:B--2---:R-:W-:-:S04]  /*0820*/  ISETP.NE.U32.AND P0, PT, R2, RZ, PT ;  /* 0x000000ff0200720c */ /* 0x004fc80003f05070 */
[----:B------:R-:W-:-:S13]  /*0830*/  ISETP.NE.AND.EX P0, PT, R3, RZ, PT, P0 ;  /* 0x000000ff0300720c */ /* 0x000fda0003f05300 */
[----:B------:R-:W-:Y:S05]  /*0840*/  @!P0 BRA `(.L_x_6) ;  /* 0x0000000000088947 */ /* 0x000fea0003800000 */
[----:B------:R1:W5:Y:S01]  /*0850*/  LD.E R12, desc[UR14][R2.64] ;  /* 0x0000000e020c7980 */ /* 0x000362000c101900 */
[----:B------:R-:W-:Y:S05]  /*0860*/  BRA `(.L_x_7) ;  /* 0x0000000000207947 */ /* 0x000fea0003800000 */
.L_x_6:
[----:B------:R-:W-:Y:S02]  /*0870*/  ULDC.64 UR4, c[0x0][0x590] ;  /* 0x0001640000047ab9 */ /* 0x000fe40000000a00 */
[----:B------:R-:W-:-:S04]  /*0880*/  ISETP.NE.U32.AND P0, PT, RZ, UR4, PT ;  /* 0x00000004ff007c0c */ /* 0x000fc8000bf05070 */
[----:B------:R-:W-:-:S13]  /*0890*/  ISETP.NE.AND.EX P0, PT, RZ, UR5, PT, P0 ;  /* 0x00000005ff007c0c */ /* 0x000fda000bf05300 */
[----:B------:R-:W-:Y:S05]  /*08a0*/  @!P0 BRA `(.L_x_8) ;  /* 0x00000000000c8947 */ /* 0x000fea0003800000 */
[----:B-12---:R-:W1:Y:S02]  /*08b0*/  LDC.64 R2, c[0x0][0x590] ;  /* 0x00016400ff027b82 */ /* 0x006e640000000a00 */
[----:B-1----:R4:W5:Y:S01]  /*08c0*/  LDG.E R12, desc[UR14][R2.64] ;  /* 0x0000000e020c7981 */ /* 0x002962000c1e1900 */
[----:B------:R-:W-:Y:S05]  /*08d0*/  BRA `(.L_x_7) ;  /* 0x0000000000047947 */ /* 0x000fea0003800000 */
.L_x_8:
[----:B------:R-:W3:Y:S02]  /*08e0*/  LDC R12, c[0x0][0x584] ;  /* 0x00016100ff0c7b82 */ /* 0x000ee40000000800 */
.L_x_7:
[----:B------:R-:W0:Y:S01]  /*08f0*/  LDC R0, c[0x0][0x65c] ;  /* 0x00019700ff007b82 */ /* 0x000e220000000800 */
[----:B------:R-:W1:Y:S01]  /*0900*/  S2R R21, SR_CTAID.Y ;  /* 0x0000000000157919 */ /* 0x000e620000002600 */
[----:B------:R-:W-:Y:S01]  /*0910*/  ULDC UR8, c[0x0][0x28c] ;  /* 0x0000a30000087ab9 */ /* 0x000fe20000000800 */
[----:B------:R-:W-:Y:S01]  /*0920*/  ISETP.NE.AND P0, PT, R5, 0x2, PT ;  /* 0x000000020500780c */ /* 0x000fe20003f05270 */
[----:B------:R-:W-:Y:S01]  /*0930*/  UIADD3 UR8, UR8, 0x7f, URZ ;  /* 0x0000007f08087890 */ /* 0x000fe2000fffe03f */
[----:B------:R-:W3:Y:S01]  /*0940*/  S2R R14, SR_CTAID.X ;  /* 0x00000000000e7919 */ /* 0x000ee20000002500 */
[----:B------:R-:W-:Y:S01]  /*0950*/  UMOV UR5, URZ ;  /* 0x0000003f00057c82 */ /* 0x000fe20008000000 */
[----:B------:R-:W-:Y:S01]  /*0960*/  UMOV UR4, URZ ;  /* 0x0000003f00047c82 */ /* 0x000fe20008000000 */
[----:B------:R-:W-:-:S04]  /*0970*/  USHF.R.S32.HI UR9, URZ, 0x1f, UR8 ;  /* 0x0000001f3f097899 */ /* 0x000fc80008011408 */
[----:B------:R-:W-:-:S04]  /*0980*/  ULEA.HI UR9, UR9, UR8, URZ, 0x7 ;  /* 0x0000000809097291 */ /* 0x000fc8000f8f383f */
[----:B------:R-:W-:Y:S01]  /*0990*/  USHF.R.S32.HI UR13, URZ, 0x7, UR9 ;  /* 0x000000073f0d7899 */ /* 0x000fe20008011409 */
[----:B0-----:R-:W-:-:S13]  /*09a0*/  ISETP.NE.AND P2, PT, R0, 0x1, PT ;  /* 0x000000010000780c */ /* 0x001fda0003f45270 */
[----:B------:R-:W3:Y:S01]  /*09b0*/  @P2 LDC R15, c[0x0][0x10] ;  /* 0x00000400ff0f2b82 */ /* 0x000ee20000000800 */
[----:B-12-4-:R-:W-:Y:S02]  /*09c0*/  @P2 IMAD.MOV.U32 R2, RZ, RZ, R21 ;  /* 0x000000ffff022224 */ /* 0x016fe400078e0015 */
[----:B------:R-:W-:Y:S02]  /*09d0*/  @P2 IMAD.MOV.U32 R3, RZ, RZ, RZ ;  /* 0x000000ffff032224 */ /* 0x000fe400078e00ff */
[----:B------:R-:W-:-:S03]  /*09e0*/  @P2 IMAD.MOV.U32 R5, RZ, RZ, RZ ;  /* 0x000000ffff052224 */ /* 0x000fc600078e00ff */
[----:B------:R-:W0:Y:S01]  /*09f0*/  @!P2 LDC R9, c[0x0][0xc] ;  /* 0x00000300ff09ab82 */ /* 0x000e220000000800 */
[----:B------:R-:W-:Y:S01]  /*0a00*/  ULDC UR6, c[0x0][0xc] ;  /* 0x0000030000067ab9 */ /* 0x000fe20000000800 */
[----:B------:R-:W-:Y:S02]  /*0a10*/  ULDC UR7, c[0x0][0x10] ;  /* 0x0000040000077ab9 */ /* 0x000fe40000000800 */
[----:B------:R-:W-:-:S04]  /*0a20*/  UIMAD.WIDE.U32 UR6, UR6, UR7, URZ ;  /* 0x00000007060672a5 */ /* 0x000fc8000f8e003f */
[----:B------:R-:W1:Y:S01]  /*0a30*/  LDC R8, c[0x0][0x14] ;  /* 0x00000500ff087b82 */ /* 0x000e620000000800 */
[----:B---3--:R-:W-:-:S04]  /*0a40*/  @P2 IMAD.WIDE.U32 R2, R14, R15, R2 ;  /* 0x0000000f0e022225 */ /* 0x008fc800078e0002 */
[----:B------:R-:W-:Y:S02]  /*0a50*/  IMAD.MOV.U32 R15, RZ, RZ, RZ ;  /* 0x000000ffff0f7224 */ /* 0x000fe400078e00ff */
[----:B------:R-:W-:Y:S02]  /*0a60*/  @P2 IMAD.IADD R3, R3, 0x1, R5 ;  /* 0x0000000103032824 */ /* 0x000fe400078e0205 */
[----:B0-----:R-:W-:-:S04]  /*0a70*/  @!P2 IMAD.WIDE.U32 R4, R9, R21, R14 ;  /* 0x000000150904a225 */ /* 0x001fc800078e000e */
[----:B------:R-:W-:Y:S02]  /*0a80*/  @!P2 IMAD.MOV.U32 R2, RZ, RZ, R4 ;  /* 0x000000ffff02a224 */ /* 0x000fe400078e0004 */
[----:B------:R-:W-:Y:S02]  /*0a90*/  @!P2 IMAD.MOV.U32 R3, RZ, RZ, R5 ;  /* 0x000000ffff03a224 */ /* 0x000fe400078e0005 */
[C---:B-1----:R-:W-:Y:S02]  /*0aa0*/  IMAD R17, R8.reuse, UR7, RZ ;  /* 0x0000000708117c24 */ /* 0x042fe4000f8e02ff */
[----:B------:R-:W-:Y:S01]  /*0ab0*/  IMAD.WIDE.U32 R8, R8, UR6, RZ ;  /* 0x0000000608087c25 */ /* 0x000fe2000f8e00ff */
[----:B------:R-:W-:-:S03]  /*0ac0*/  ULDC.64 UR6, c[0x0][0x650] ;  /* 0x0001940000067ab9 */ /* 0x000fc60000000a00 */
[----:B------:R-:W-:Y:S01]  /*0ad0*/  IMAD.IADD R0, R9, 0x1, R17 ;  /* 0x0000000109007824 */ /* 0x000fe200078e0211 */
[----:B------:R-:W-:Y:S06]  /*0ae0*/  @P0 BRA `(.L_x_9) ;  /* 0x0000000000200947 */ /* 0x000fec0003800000 */
[----:B------:R-:W-:Y:S01]  /*0af0*/  UISETP.GE.U32.AND UP0, UPT, UR13, 0x5, UPT ;  /* 0x000000050d00788c */ /* 0x000fe2000bf06070 */
[----:B------:R-:W-:Y:S01]  /*0b00*/  IADD3 R2, P0, R2, R8, RZ ;  /* 0x0000000802027210 */ /* 0x000fe20007f1e0ff */
[----:B------:R-:W-:-:S04]  /*0b10*/  UIMAD.WIDE.U32 UR4, UR13, -0x33333333, URZ ;  /* 0xcccccccd0d0478a5 */ /* 0x000fc8000f8e003f */
[----:B------:R-:W-:Y:S01]  /*0b20*/  USHF.R.U32.HI UR5, URZ, 0x2, UR5 ;  /* 0x000000023f057899 */ /* 0x000fe20008011605 */
[----:B------:R-:W-:Y:S02]  /*0b30*/  IMAD.X R3, R0, 0x1, R3, P0 ;  /* 0x0000000100037824 */ /* 0x000fe400000e0603 */
[----:B------:R-:W-:Y:S02]  /*0b40*/  UMOV UR4, URZ ;  /* 0x0000003f00047c82 */ /* 0x000fe40008000000 */
[----:B------:R-:W-:Y:S02]  /*0b50*/  @UP0 ULOP3.LUT UR4, UR5, 0x1, URZ, 0xc0, !UPT ;  /* 0x0000000105040892 */ /* 0x000fe4000f8ec03f */
[----:B------:R-:W-:-:S12]  /*0b60*/  UIMAD UR5, UR5, -0x5, UR13 ;  /* 0xfffffffb050578a4 */ /* 0x000fd8000f8e020d */
.L_x_9:
[----:B------:R-:W-:Y:S01]  /*0b70*/  ISETP.GE.U32.AND P0, PT, R2, UR6, PT ;  /* 0x0000000602007c0c */ /* 0x000fe2000bf06070 */
[----:B------:R-:W-:Y:S01]  /*0b80*/  IMAD.MOV.U32 R6, RZ, RZ, -0x1 ;  /* 0xffffffffff067424 */ /* 0x000fe200078e00ff */
[----:B------:R-:W-:Y:S01]  /*0b90*/  PRMT R16, RZ, 0x7610, R16 ;  /* 0x00007610ff107816 */ /* 0x000fe20000000010 */
[----:B------:R-:W-:Y:S01]  /*0ba0*/  IMAD.MOV.U32 R5, RZ, RZ, -0x1 ;  /* 0xffffffffff057424 */ /* 0x000fe200078e00ff */
[----:B------:R-:W-:Y:S01]  /*0bb0*/  ISETP.GE.U32.AND.EX P0, PT, R3, UR7, PT, P0 ;  /* 0x0000000703007c0c */ /* 0x000fe2000bf06100 */
[----:B------:R-:W-:-:S12]  /*0bc0*/  IMAD.MOV.U32 R4, RZ, RZ, -0x1 ;  /* 0xffffffffff047424 */ /* 0x000fd800078e00ff */
[----:B------:R-:W-:Y:S05]  /*0bd0*/  @P0 BRA `(.L_x_10) ;  /* 0x00000004005c0947 */ /* 0x000fea0003800000 */
[----:B------:R-:W0:Y:S01]  /*0be0*/  LDC.64 R24, c[0x0][0x628] ;  /* 0x00018a00ff187b82 */ /* 0x000e220000000a00 */
[----:B------:R-:W-:Y:S02]  /*0bf0*/  IMAD.MOV.U32 R4, RZ, RZ, R2 ;  /* 0x000000ffff047224 */ /* 0x000fe400078e0002 */
[----:B------:R-:W-:-:S05]  /*0c00*/  IMAD.MOV.U32 R5, RZ, RZ, R3 ;  /* 0x000000ffff057224 */ /* 0x000fca00078e0003 */
[----:B------:R-:W1:Y:S08]  /*0c10*/  LDC R6, c[0x0][0x630] ;  /* 0x00018c00ff067b82 */ /* 0x000e700000000800 */
[----:B------:R-:W2:Y:S01]  /*0c20*/  LDC.64 R26, c[0x0][0x620] ;  /* 0x00018800ff1a7b82 */ /* 0x000ea20000000a00 */
[----:B0-----:R-:W-:-:S04]  /*0c30*/  ISETP.NE.U32.AND P0, PT, R24, RZ, PT ;  /* 0x000000ff1800720c */ /* 0x001fc80003f05070 */
[----:B------:R-:W-:-:S13]  /*0c40*/  ISETP.NE.AND.EX P0, PT, R25, RZ, PT, P0 ;  /* 0x000000ff1900720c */ /* 0x000fda0003f05300 */
[----:B-12---:R-:W-:Y:S05]  /*0c50*/  @!P0 BRA `(.L_x_11) ;  /* 0x0000000000288947 */ /* 0x006fea0003800000 */
[----:B------:R-:W0:Y:S02]  /*0c60*/  LDC R19, c[0x0][0x634] ;  /* 0x00018d00ff137b82 */ /* 0x000e240000000800 */
[----:B0-----:R-:W-:-:S05]  /*0c70*/  IADD3 R19, P0, R2, R19, RZ ;  /* 0x0000001302137210 */ /* 0x001fca0007f1e0ff */
[----:B------:R-:W-:-:S04]  /*0c80*/  IMAD.X R23, RZ, RZ, R3, P0 ;  /* 0x000000ffff177224 */ /* 0x000fc800000e0603 */
[----:B------:R-:W-:-:S04]  /*0c90*/  IMAD.WIDE.U32 R4, R23, R24, RZ ;  /* 0x0000001817047225 */ /* 0x000fc800078e00ff */
[----:B------:R-:W-:-:S04]  /*0ca0*/  IMAD.WIDE.U32 R16, P0, R19, R25, R4 ;  /* 0x0000001913107225 */ /* 0x000fc80007800004 */
[----:B------:R-:W-:-:S04]  /*0cb0*/  IMAD.WIDE.U32 R4, R19, R24, RZ ;  /* 0x0000001813047225 */ /* 0x000fc800078e00ff */
[----:B------:R-:W-:Y:S01]  /*0cc0*/  IMAD.X R19, RZ, RZ, RZ, P0 ;  /* 0x000000ffff137224 */ /* 0x000fe200000e06ff */
[----:B------:R-:W-:Y:S01]  /*0cd0*/  IADD3 RZ, P0, R5, R16, RZ ;  /* 0x0000001005ff7210 */ /* 0x000fe20007f1e0ff */
[----:B------:R-:W-:-:S04]  /*0ce0*/  IMAD.MOV.U32 R18, RZ, RZ, R17 ;  /* 0x000000ffff127224 */ /* 0x000fc800078e0011 */
[----:B------:R-:W-:-:S08]  /*0cf0*/  IMAD.WIDE.U32.X R4, R23, R25, R18, P0 ;  /* 0x0000001917047225 */ /* 0x000fd000000e0412 */
.L_x_11:
[--C-:B------:R-:W-:Y:S01]  /*0d00*/  SHF.R.U64 R32, R4, R6, R5.reuse ;  /* 0x0000000604207219 */ /* 0x100fe20000001205 */
[----:B------:R-:W0:Y:S01]  /*0d10*/  LDC.64 R28, c[0x0][0x640] ;  /* 0x00019000ff1c7b82 */ /* 0x000e220000000a00 */
[----:B------:R-:W-:Y:S01]  /*0d20*/  I2FP.F32.U32 R4, R14 ;  /* 0x0000000e00047245 */ /* 0x000fe20000201000 */
[----:B------:R-:W-:Y:S01]  /*0d30*/  ULDC UR6, c[0x0][0x150] ;  /* 0x0000540000067ab9 */ /* 0x000fe20000000800 */
[----:B------:R-:W-:Y:S02]  /*0d40*/  SHF.R.U32.HI R5, RZ, R6, R5 ;  /* 0x00000006ff057219 */ /* 0x000fe40000011605 */
[----:B------:R-:W-:Y:S01]  /*0d50*/  IADD3 R17, P0, RZ, -R32, RZ ;  /* 0x80000020ff117210 */ /* 0x000fe20007f1e0ff */
[----:B------:R-:W-:Y:S01]  /*0d60*/  FMUL R6, R4, UR6 ;  /* 0x0000000604067c20 */ /* 0x000fe20008400000 */
[----:B------:R-:W-:Y:S01]  /*0d70*/  ULDC UR6, c[0x0][0x154] ;  /* 0x0000550000067ab9 */ /* 0x000fe20000000800 */
[----:B------:R-:W1:Y:S02]  /*0d80*/  LDC R18, c[0x0][0x618] ;  /* 0x00018600ff127b82 */ /* 0x000e640000000800 */
[----:B------:R-:W-:-:S02]  /*0d90*/  IMAD.X R19, RZ, RZ, ~R5, P0 ;  /* 0x000000ffff137224 */ /* 0x000fc400000e0e05 */
[----:B------:R-:W2:Y:S01]  /*0da0*/  F2I.U32.TRUNC.NTZ R6, R6 ;  /* 0x0000000600067305 */ /* 0x000ea2000020f000 */
[----:B------:R-:W-:-:S03]  /*0db0*/  IMAD.WIDE.U32 R4, R17, R26, R2 ;  /* 0x0000001a11047225 */ /* 0x000fc600078e0002 */
[----:B------:R-:W3:Y:S01]  /*0dc0*/  LDC R15, c[0x0][0x144] ;  /* 0x00005100ff0f7b82 */ /* 0x000ee20000000800 */
[----:B------:R-:W-:-:S04]  /*0dd0*/  IMAD R16, R19, R26, RZ ;  /* 0x0000001a13107224 */ /* 0x000fc800078e02ff */
[----:B------:R-:W-:-:S03]  /*0de0*/  IMAD R17, R17, R27, R16 ;  /* 0x0000001b11117224 */ /* 0x000fc600078e0210 */
[----:B------:R-:W4:Y:S01]  /*0df0*/  LDC R22, c[0x0][0x608] ;  /* 0x00018200ff167b82 */ /* 0x000f220000000800 */
[----:B------:R-:W-:Y:S01]  /*0e00*/  IMAD.IADD R17, R5, 0x1, R17 ;  /* 0x0000000105117824 */ /* 0x000fe200078e0211 */
[----:B0-----:R-:W-:Y:S01]  /*0e10*/  ISETP.NE.U32.AND P0, PT, R28, RZ, PT ;  /* 0x000000ff1c00720c */ /* 0x001fe20003f05070 */
[----:B--2---:R-:W-:-:S03]  /*0e20*/  IMAD.MOV R5, RZ, RZ, -R6 ;  /* 0x000000ffff057224 */ /* 0x004fc600078e0a06 */
[----:B------:R-:W-:Y:S02]  /*0e30*/  ISETP.NE.AND.EX P0, PT, R29, RZ, PT, P0 ;  /* 0x000000ff1d00720c */ /* 0x000fe40003f05300 */
[----:B------:R-:W0:Y:S01]  /*0e40*/  LDC R19, c[0x0][0x658] ;  /* 0x00019600ff137b82 */ /* 0x000e220000000800 */
[-CC-:B-1----:R-:W-:Y:S02]  /*0e50*/  SHF.R.U64 R26, R4, R18.reuse, R17.reuse ;  /* 0x00000012041a7219 */ /* 0x182fe40000001211 */
[----:B------:R-:W-:Y:S02]  /*0e60*/  I2FP.F32.U32 R4, R21 ;  /* 0x0000001500047245 */ /* 0x000fe40000201000 */
[----:B------:R-:W-:Y:S01]  /*0e70*/  SHF.R.U32.HI R17, RZ, R18, R17 ;  /* 0x00000012ff117219 */ /* 0x000fe20000011611 */
[----:B------:R-:W-:Y:S02]  /*0e80*/  IMAD.MOV.U32 R18, RZ, RZ, 0x1 ;  /* 0x00000001ff127424 */ /* 0x000fe400078e00ff */
[----:B------:R-:W1:Y:S01]  /*0e90*/  LDC R24, c[0x0][0x148] ;  /* 0x00005200ff187b82 */ /* 0x000e620000000800 */
[----:B---3--:R-:W-:-:S02]  /*0ea0*/  IMAD R6, R15, R5, R14 ;  /* 0x000000050f067224 */ /* 0x008fc400078e020e */
[----:B------:R-:W-:Y:S01]  /*0eb0*/  FMUL R5, R4, UR6 ;  /* 0x0000000604057c20 */ /* 0x000fe20008400000 */
[----:B------:R-:W-:-:S04]  /*0ec0*/  IMAD.MOV.U32 R4, RZ, RZ, -0x1 ;  /* 0xffffffffff047424 */ /* 0x000fc800078e00ff */
[----:B------:R-:W2:Y:S01]  /*0ed0*/  LDC R25, c[0x0][0x600] ;  /* 0x00018000ff197b82 */ /* 0x000ea20000000800 */
[-CC-:B----4-:R-:W-:Y:S02]  /*0ee0*/  SHF.R.U64 R34, R26, R22.reuse, R17.reuse ;  /* 0x000000161a227219 */ /* 0x190fe40000001211 */
[----:B------:R-:W-:Y:S02]  /*0ef0*/  SHF.R.U32.HI R14, RZ, R22, R17 ;  /* 0x00000016ff0e7219 */ /* 0x000fe40000011611 */
[----:B------:R3:W4:Y:S03]  /*0f00*/  F2I.U32.TRUNC.NTZ R22, R5 ;  /* 0x0000000500167305 */ /* 0x000726000020f000 */
[----:B------:R-:W1:Y:S01]  /*0f10*/  LDC R27, c[0x0][0x648] ;  /* 0x00019200ff1b7b82 */ /* 0x000e620000000800 */
[-C--:B0-----:R-:W-:Y:S02]  /*0f20*/  SHF.R.U64 R36, R34, R19.reuse, R14 ;  /* 0x0000001322247219 */ /* 0x081fe4000000120e */
[----:B------:R-:W-:-:S02]  /*0f30*/  SHF.L.U32 R4, R4, R19, RZ ;  /* 0x0000001304047219 */ /* 0x000fc400000006ff */
[-C--:B------:R-:W-:Y:S02]  /*0f40*/  SHF.R.U32.HI R14, RZ, R19.reuse, R14 ;  /* 0x00000013ff0e7219 */ /* 0x080fe4000001160e */
[----:B------:R-:W-:Y:S01]  /*0f50*/  SHF.L.U32 R18, R18, R19, RZ ;  /* 0x0000001312127219 */ /* 0x000fe200000006ff */
[----:B------:R-:W0:Y:S01]  /*0f60*/  LDC R31, c[0x0][0x638] ;  /* 0x00018e00ff1f7b82 */ /* 0x000e220000000800 */
[----:B------:R-:W-:Y:S01]  /*0f70*/  LOP3.LUT R19, RZ, R4, RZ, 0x33, !PT ;  /* 0x00000004ff137212 */ /* 0x000fe200078e33ff */
[----:B------:R-:W-:Y:S02]  /*0f80*/  IMAD.MOV.U32 R4, RZ, RZ, R36 ;  /* 0x000000ffff047224 */ /* 0x000fe400078e0024 */
[----:B---3--:R-:W-:-:S04]  /*0f90*/  IMAD.MOV.U32 R5, RZ, RZ, R14 ;  /* 0x000000ffff057224 */ /* 0x008fc800078e000e */
[----:B------:R-:W3:Y:S01]  /*0fa0*/  LDC R30, c[0x0][0x610] ;  /* 0x00018400ff1e7b82 */ /* 0x000ee20000000800 */
[----:B----4-:R-:W-:Y:S05]  /*0fb0*/  @!P0 BRA `(.L_x_12) ;  /* 0x0000000000288947 */ /* 0x010fea0003800000 */
[----:B------:R-:W4:Y:S02]  /*0fc0*/  LDC R17, c[0x0][0x64c] ;  /* 0x00019300ff117b82 */ /* 0x000f240000000800 */
[----:B----4-:R-:W-:-:S05]  /*0fd0*/  IADD3 R17, P0, R36, R17, RZ ;  /* 0x0000001124117210 */ /* 0x010fca0007f1e0ff */
        /* <DEDUP_REMOVED lines=8> */
.L_x_12:
[----:B-1----:R-:W-:Y:S01]  /*1060*/  SHF.R.U64 R4, R4, R27, R5 ;  /* 0x0000001b04047219 */ /* 0x002fe20000001205 */
[----:B--2---:R-:W-:Y:S01]  /*1070*/  VIADD R5, R25, 0xffffffff ;  /* 0xffffffff19057836 */ /* 0x004fe20000000000 */
[----:B------:R-:W-:Y:S01]  /*1080*/  LOP3.LUT R19, R34, R19, RZ, 0xc0, !PT ;  /* 0x0000001322137212 */ /* 0x000fe200078ec0ff */
[----:B------:R-:W-:Y:S02]  /*1090*/  IMAD.MOV R22, RZ, RZ, -R22 ;  /* 0x000000ffff167224 */ /* 0x000fe400078e0a16 */
[----:B------:R-:W-:Y:S01]  /*10a0*/  IMAD.MOV R14, RZ, RZ, -R4 ;  /* 0x000000ffff0e7224 */ /* 0x000fe200078e0a04 */
[----:B------:R-:W-:Y:S01]  /*10b0*/  LOP3.LUT R5, R26, R5, RZ, 0xc0, !PT ;  /* 0x000000051a057212 */ /* 0x000fe200078ec0ff */
[----:B------:R-:W-:Y:S02]  /*10c0*/  IMAD R19, R18, R4, R19 ;  /* 0x0000000412137224 */ /* 0x000fe400078e0213 */
[----:B------:R-:W-:Y:S02]  /*10d0*/  @P2 IMAD R6, R24, R22, R21 ;  /* 0x0000001618062224 */ /* 0x000fe400078e0215 */
[----:B0-----:R-:W-:-:S02]  /*10e0*/  IMAD R4, R14, R31, R36 ;  /* 0x0000001f0e047224 */ /* 0x001fc400078e0224 */
[----:B---3--:R-:W-:Y:S02]  /*10f0*/  IMAD R6, R19, R30, R6 ;  /* 0x0000001e13067224 */ /* 0x008fe400078e0206 */
[----:B------:R-:W-:Y:S02]  /*1100*/  IMAD R15, R4, R25, R5 ;  /* 0x00000019040f7224 */ /* 0x000fe400078e0205 */
[----:B------:R-:W-:Y:S02]  /*1110*/  IMAD.MOV.U32 R16, RZ, RZ, 0x1 ;  /* 0x00000001ff107424 */ /* 0x000fe400078e00ff */
[----:B------:R-:W-:Y:S01]  /*1120*/  IMAD.MOV.U32 R4, RZ, RZ, R32 ;  /* 0x000000ffff047224 */ /* 0x000fe200078e0020 */
[----:B------:R-:W-:Y:S02]  /*1130*/  SEL R5, R15, R6, !P2 ;  /* 0x000000060f057207 */ /* 0x000fe40005000000 */
[----:B------:R-:W-:-:S07]  /*1140*/  SEL R6, R6, R15, !P2 ;  /* 0x0000000f06067207 */ /* 0x000fce0005000000 */
.L_x_10:
[----:B------:R-:W-:Y:S05]  /*1150*/  @!P3 BRA `(.L_x_13) ;  /* 0x0000006c00b8b947 */ /* 0x000fea0003800000 */
[----:B------:R-:W-:-:S13]  /*1160*/  ISETP.GT.U32.AND P0, PT, R33, 0x1, PT ;  /* 0x000000012100780c */ /* 0x000fda0003f04070 */
[----:B------:R-:W-:Y:S05]  /*1170*/  @P0 EXIT ;  /* 0x000000000000094d */ /* 0x000fea0003800000 */
.L_x_14:
[----:B------:R-:W-:-:S08]  /*1180*/  NOP ;  /* 0x0000000000007918 */ /* 0x000fd00000000000 */
[----:B------:R-:W0:Y:S02]  /*1190*/  USETMAXREG.TRY_ALLOC.CTAPOOL UP0, 0xe8 ;  /* 0x000000e8000079c8 */ /* 0x000e240008000600 */
[----:B0-----:R-:W-:-:S13]  /*11a0*/  PLOP3.LUT P0, PT, PT, PT, UP0, 0x80, 0x0 ;  /* 0x000000000000781c */ /* 0x001fda0003f0f008 */
[----:B------:R-:W-:Y:S05]  /*11b0*/  @!P0 BRA `(.L_x_14) ;  /* 0xfffffffc00f08947 */ /* 0x000fea000383ffff */
[----:B------:R-:W-:-:S13]  /*11c0*/  LOP3.LUT P0, RZ, R16, 0xff, RZ, 0xc0, !PT ;  /* 0x000000ff10ff7812 */ /* 0x000fda000780c0ff */
[----:B------:R-:W-:Y:S05]  /*11d0*/  @!P0 EXIT ;  /* 0x000000000000894d */ /* 0x000fea0003800000 */
[----:B------:R-:W0:Y:S01]  /*11e0*/  S2UR UR6, SR_CgaCtaId ;  /* 0x00000000000679c3 */ /* 0x000e220000008800 */
[----:B------:R-:W-:Y:S01]  /*11f0*/  SHF.R.S32.HI R14, RZ, 0x1f, R11 ;  /* 0x0000001fff0e7819 */ /* 0x000fe2000001140b */
[----:B------:R-:W-:Y:S01]  /*1200*/  UIADD3 UR7, UR11, -0x1, URZ ;  /* 0xffffffff0b077890 */ /* 0x000fe2000fffe03f */
[----:B------:R-:W-:Y:S01]  /*1210*/  LOP3.LUT R146, R7, 0x1, RZ, 0xfc, !PT ;  /* 0x0000000107927812 */ /* 0x000fe200078efcff */
[----:B------:R-:W-:Y:S01]  /*1220*/  UMOV UR9, 0x400 ;  /* 0x0000040000097882 */ /* 0x000fe20000000000 */
[CC--:B------:R-:W-:Y:S01]  /*1230*/  LEA.HI R13, R14.reuse, R11.reuse, RZ, 0x2 ;  /* 0x0000000b0e0d7211 */ /* 0x0c0fe200078f10ff */
[----:B------:R-:W-:Y:S01]  /*1240*/  UISETP.LT.AND UP0, UPT, UR13, 0x1, UPT ;  /* 0x000000010d00788c */ /* 0x000fe2000bf01270 */
[----:B------:R-:W-:Y:S01]  /*1250*/  LEA.HI R17, R14, R11, RZ, 0x5 ;  /* 0x0000000b0e117211 */ /* 0x000fe200078f28ff */
[----:B------:R-:W-:Y:S01]  /*1260*/  USHF.L.U32 UR21, UR13, 0x1, URZ ;  /* 0x000000010d157899 */ /* 0x000fe2000800063f */
[--C-:B------:R-:W-:Y:S01]  /*1270*/  SHF.R.S32.HI R15, RZ, 0x2, R13.reuse ;  /* 0x00000002ff0f7819 */ /* 0x100fe2000001140d */
[----:B------:R-:W-:Y:S01]  /*1280*/  USEL UR10, UR13, 0x1, UP0 ;  /* 0x000000010d0a7887 */ /* 0x000fe20008000000 */
[----:B------:R-:W-:Y:S01]  /*1290*/  SHF.R.S32.HI R16, RZ, 0x1f, R13 ;  /* 0x0000001fff107819 */ /* 0x000fe2000001140d */
[----:B------:R-:W-:Y:S01]  /*12a0*/  UISETP.NE.AND UP0, UPT, UR7, URZ, UPT ;  /* 0x0000003f0700728c */ /* 0x000fe2000bf05270 */
[----:B------:R-:W-:Y:S01]  /*12b0*/  SHF.R.S32.HI R17, RZ, 0x5, R17 ;  /* 0x00000005ff117819 */ /* 0x000fe20000011411 */
[----:B------:R-:W-:Y:S01]  /*12c0*/  UIADD3 UR10, -UR10, UR13, URZ ;  /* 0x0000000d0a0a7290 */ /* 0x000fe2000fffe13f */
[----:B------:R-:W-:-:S04]  /*12d0*/  LEA.HI R16, R16, R15, RZ, 0x3 ;  /* 0x0000000f10107211 */ /* 0x000fc800078f18ff */
[----:B------:R-:W-:Y:S01]  /*12e0*/  LOP3.LUT R16, R16, 0xfffffff8, RZ, 0xc0, !PT ;  /* 0xfffffff810107812 */ /* 0x000fe200078ec0ff */
[----:B0-----:R-:W-:-:S04]  /*12f0*/  ULEA UR9, UR6, UR9, 0x18 ;  /* 0x0000000906097291 */ /* 0x001fc8000f8ec03f */
[----:B------:R-:W-:Y:S01]  /*1300*/  IMAD.IADD R14, R15, 0x1, -R16 ;  /* 0x000000010f0e7824 */ /* 0x000fe200078e0a10 */
[----:B------:R-:W-:Y:S01]  /*1310*/  USHF.L.U32 UR6, UR7, 0x3, URZ ;  /* 0x0000000307067899 */ /* 0x000fe2000800063f */
[----:B------:R-:W-:Y:S01]  /*1320*/  LOP3.LUT R16, R13, 0xfffffffc, RZ, 0xc0, !PT ;  /* 0xfffffffc0d107812 */ /* 0x000fe200078ec0ff */
[----:B------:R-:W-:Y:S01]  /*1330*/  USEL UR7, URZ, 0x1, UP0 ;  /* 0x000000013f077887 */ /* 0x000fe20008000000 */
[--C-:B------:R-:W-:Y:S01]  /*1340*/  IMAD R13, R17, -0x10, -R14.reuse ;  /* 0xfffffff0110d7824 */ /* 0x100fe200078e0a0e */
[----:B------:R-:W-:Y:S01]  /*1350*/  ULOP3.LUT UR6, UR6, 0x8, URZ, 0xc0, !UPT ;  /* 0x0000000806067892 */ /* 0x000fe2000f8ec03f */
[----:B------:R-:W-:Y:S01]  /*1360*/  SHF.R.S32.HI R15, RZ, 0x1f, R14 ;  /* 0x0000001fff0f7819 */ /* 0x000fe2000001140e */
[----:B------:R-:W-:Y:S01]  /*1370*/  UIADD3 UR22, UR9, 0x60, URZ ;  /* 0x0000006009167890 */ /* 0x000fe2000fffe03f */
[----:B------:R-:W-:Y:S01]  /*1380*/  IMAD.IADD R11, R11, 0x1, -R16 ;  /* 0x000000010b0b7824 */ /* 0x000fe200078e0a10 */
[----:B------:R-:W-:Y:S01]  /*1390*/  ULOP3.LUT UR23, UR6, 0x8, URZ, 0x3c, !UPT ;  /* 0x0000000806177892 */ /* 0x000fe2000f8e3c3f */
[----:B------:R-:W-:Y:S01]  /*13a0*/  IMAD.U32 R148, RZ, RZ, UR7 ;  /* 0x00000007ff947e24 */ /* 0x000fe2000f8e00ff */
[----:B------:R-:W-:Y:S01]  /*13b0*/  ULOP3.LUT UR12, UR6, 0x18, URZ, 0x3c, !UPT ;  /* 0x00000018060c7892 */ /* 0x000fe2000f8e3c3f */
[----:B------:R-:W-:Y:S01]  /*13c0*/  IMAD.WIDE R14, R17, 0x10, R14 ;  /* 0x00000010110e7825 */ /* 0x000fe200078e020e */
[----:B------:R-:W-:Y:S01]  /*13d0*/  ULEA UR11, UR11, UR22, 0x3 ;  /* 0x000000160b0b7291 */ /* 0x000fe2000f8e183f */
[----:B------:R-:W-:-:S02]  /*13e0*/  ULDC UR6, c[0x0][0x284] ;  /* 0x0000a10000067ab9 */ /* 0x000fc40000000800 */
[----:B------:R-:W-:-:S09]  /*13f0*/  VIADD R13, R13, UR6 ;  /* 0x000000060d0d7c36 */ /* 0x000fd20008000000 */
.L_x_169:
[----:B------:R-:W-:Y:S01]  /*1400*/  SHF.L.U32 R16, R148, 0x1f, RZ ;  /* 0x0000001f94107819 */ /* 0x000fe200000006ff */
[----:B------:R-:W0:Y:S01]  /*1410*/  LDC R17, c[0x0][0x28c] ;  /* 0x0000a300ff117b82 */ /* 0x000e220000000800 */
[----:B------:R-:W-:Y:S01]  /*1420*/  UMOV UR6, URZ ;  /* 0x0000003f00067c82 */ /* 0x000fe20008000000 */
[----:B------:R-:W-:Y:S01]  /*1430*/  UMOV UR20, UR5 ;  /* 0x0000000500147c82 */ /* 0x000fe20008000000 */
[----:B-1----:R-:W1:Y:S01]  /*1440*/  SYNCS.PHASECHK.TRANS64.TRYWAIT P0, [UR11+-0x8], R16 ;  /* 0xfffff810ff0075a7 */ /* 0x002e62000800014b */
[----:B0-----:R-:W-:Y:S01]  /*1450*/  ISETP.GE.AND P1, PT, R17, 0x1, PT ;  /* 0x000000011100780c */ /* 0x001fe20003f26270 */
[----:B-1-34-:R-:W-:-:S12]  /*1460*/  @!P0 BRA `(.L_x_15) ;  /* 0x0000007800fc8947 */ /* 0x01afd80003800000 */
.L_x_192:
[----:B------:R-:W-:Y:S01]  /*1470*/  UMOV UR7, URZ ;  /* 0x0000003f00077c82 */ /* 0x000fe20008000000 */
[----:B------:R-:W-:Y:S01]  /*1480*/  UMOV UR8, URZ ;  /* 0x0000003f00087c82 */ /* 0x000fe20008000000 */
[----:B------:R-:W-:Y:S02]  /*1490*/  CS2R R22, SRZ ;  /* 0x0000000000167805 */ /* 0x000fe4000001ff00 */
[----:B------:R-:W-:Y:S02]  /*14a0*/  CS2R R20, SRZ ;  /* 0x0000000000147805 */ /* 0x000fe4000001ff00 */
[----:B------:R-:W-:Y:S02]  /*14b0*/  CS2R R88, SRZ ;  /* 0x0000000000587805 */ /* 0x000fe4000001ff00 */
[----:B------:R-:W-:Y:S02]  /*14c0*/  CS2R R90, SRZ ;  /* 0x00000000005a7805 */ /* 0x000fe4000001ff00 */
[----:B------:R-:W-:-:S02]  /*14d0*/  CS2R R92, SRZ ;  /* 0x00000000005c7805 */ /* 0x000fc4000001ff00 */
[----:B------:R-:W-:Y:S02]  /*14e0*/  CS2R R94, SRZ ;  /* 0x00000000005e7805 */ /* 0x000fe4000001ff00 */
        /* <DEDUP_REMOVED lines=24> */
[----:B------:R-:W-:Y:S01]  /*1670*/  CS2R R144, SRZ ;  /* 0x0000000000907805 */ /* 0x000fe2000001ff00 */
[----:B------:R-:W-:Y:S01]  /*1680*/  IMAD.MOV.U32 R147, RZ, RZ, RZ ;  /* 0x000000ffff937224 */ /* 0x000fe200078e00ff */
[----:B------:R-:W-:Y:S01]  /*1690*/  CS2R R24, SRZ ;  /* 0x0000000000187805 */ /* 0x000fe2000001ff00 */
[----:B------:R-:W-:Y:S01]  /*16a0*/  IMAD.MOV.U32 R149, RZ, RZ, RZ ;  /* 0x000000ffff957224 */ /* 0x000fe200078e00ff */
[----:B------:R-:W-:Y:S01]  /*16b0*/  CS2R R26, SRZ ;  /* 0x00000000001a7805 */ /* 0x000fe2000001ff00 */
[----:B------:R-:W-:Y:S01]  /*16c0*/  IMAD.U32 R19, RZ, RZ, UR4 ;  /* 0x00000004ff137e24 */ /* 0x000fe2000f8e00ff */
        /* <DEDUP_REMOVED lines=29> */
[----:B------:R-:W-:Y:S01]  /*18a0*/  CS2R R86, SRZ ;  /* 0x0000000000567805 */ /* 0x000fe2000001ff00 */
[----:B------:R-:W-:Y:S06]  /*18b0*/  @!P1 BRA `(.L_x_16) ;  /* 0x00000008006c9947 */ /* 0x000fec0003800000 */
[----:B------:R-:W-:-:S13]  /*18c0*/  ISETP.NE.AND P1, PT, R146, 0x3, PT ;  /* 0x000000039200780c */ /* 0x000fda0003f25270 */
[----:B------:R-:W-:Y:S05]  /*18d0*/  @!P1 BRA `(.L_x_17) ;  /* 0x0000000000049947 */ /* 0x000fea0003800000 */
[----:B------:R-:W-:Y:S01]  /*18e0*/  BPT.TRAP 0x1 ;  /* 0x000000040000795c */ /* 0x000fe20000300000 */
.L_x_17:
[----:B------:R-:W-:Y:S01]  /*18f0*/  ULEA UR6, UR5, UR9, 0x3 ;  /* 0x0000000905067291 */ /* 0x000fe2000f8e183f */
[----:B0-----:R-:W-:-:S05]  /*1900*/  IMAD.U32 R16, RZ, RZ, UR4 ;  /* 0x00000004ff107e24 */ /* 0x001fca000f8e00ff */
[----:B------:R-:W-:-:S04]  /*1910*/  SHF.L.U32 R16, R16, 0x1f, RZ ;  /* 0x0000001f10107819 */ /* 0x000fc800000006ff */
[----:B------:R0:W1:Y:S01]  /*1920*/  SYNCS.PHASECHK.TRANS64.TRYWAIT P0, [UR6], R16 ;  /* 0x00000010ff0075a7 */ /* 0x0000620008000146 */
[----:B------:R-:W-:Y:S05]  /*1930*/  @!P1 BRA `(.L_x_18) ;  /* 0x0000000000049947 */ /* 0x000fea0003800000 */
[----:B------:R-:W-:Y:S01]  /*1940*/  BPT.TRAP 0x1 ;  /* 0x000000040000795c */ /* 0x000fe20000300000 */
.L_x_18:
[----:B-1----:R-:W-:Y:S05]  /*1950*/  @P0 BRA `(.L_x_19) ;  /* 0x0000000000080947 */ /* 0x002fea0003800000 */
[----:B------:R-:W1:Y:S02]  /*1960*/  SYNCS.PHASECHK.TRANS64.TRYWAIT P0, [UR6], R16 ;  /* 0x00000010ff0075a7 */ /* 0x000e640008000146 */
[----:B-1----:R-:W-:Y:S05]  /*1970*/  @!P0 BRA `(.L_x_20) ;  /* 0x0000007400d08947 */ /* 0x002fea0003800000 */
.L_x_19:
[----:B------:R-:W-:Y:S01]  /*1980*/  UIADD3 UR6, UR9, 0x180, URZ ;  /* 0x0000018009067890 */ /* 0x000fe2000fffe03f */
[----:B------:R-:W-:Y:S01]  /*1990*/  WARPGROUP.ARRIVE ;  /* 0x00000000000079c5 */ /* 0x000fe20000000000 */
[----:B------:R-:W-:Y:S01]  /*19a0*/  UIADD3 UR7, UR9, 0xa180, URZ ;  /* 0x0000a18009077890 */ /* 0x000fe2000fffe03f */
[----:B------:R-:W-:Y:S01]  /*19b0*/  CS2R R22, SRZ ;  /* 0x0000000000167805 */ /* 0x000fe2000001ff00 */
[----:B------:R-:W-:Y:S01]  /*19c0*/  USHF.R.U32.HI UR6, URZ, 0x4, UR6 ;  /* 0x000000043f067899 */ /* 0x000fe20008011606 */
[----:B------:R-:W-:Y:S01]  /*19d0*/  CS2R R20, SRZ ;  /* 0x0000000000147805 */ /* 0x000fe2000001ff00 */
[----:B------:R-:W-:Y:S01]  /*19e0*/  USHF.R.U32.HI UR7, URZ, 0x4, UR7 ;  /* 0x000000043f077899 */ /* 0x000fe20008011607 */
[----:B------:R-:W-:Y:S01]  /*19f0*/  CS2R R88, SRZ ;  /* 0x0000000000587805 */ /* 0x000fe2000001ff00 */
[----:B------:R-:W-:Y:S01]  /*1a00*/  ULOP3.LUT UR6, UR6, 0x3fff, URZ, 0xc0, !UPT ;  /* 0x00003fff06067892 */ /* 0x000fe2000f8ec03f */
[----:B------:R-:W-:Y:S01]  /*1a10*/  CS2R R90, SRZ ;  /* 0x00000000005a7805 */ /* 0x000fe2000001ff00 */
[----:B------:R-:W-:Y:S01]  /*1a20*/  ULOP3.LUT UR7, UR7, 0x3fff, URZ, 0xc0, !UPT ;  /* 0x00003fff07077892 */ /* 0x000fe2000f8ec03f */
[----:B------:R-:W-:Y:S01]  /*1a30*/  CS2R R92, SRZ ;  /* 0x00000000005c7805 */ /* 0x000fe2000001ff00 */
[----:B------:R-:W-:Y:S01]  /*1a40*/  ULOP3.LUT UR6, UR6, 0x10000, URZ, 0xfc, !UPT ;  /* 0x0001000006067892 */ /* 0x000fe2000f8efc3f */
[----:B------:R-:W-:Y:S01]  /*1a50*/  CS2R R94, SRZ ;  /* 0x00000000005e7805 */ /* 0x000fe2000001ff00 */
[----:B------:R-:W-:Y:S01]  /*1a60*/  ULOP3.LUT UR7, UR7, 0x10000, URZ, 0xfc, !UPT ;  /* 0x0001000007077892 */ /* 0x000fe2000f8efc3f */
[----:B------:R-:W-:Y:S01]  /*1a70*/  CS2R R96, SRZ ;  /* 0x0000000000607805 */ /* 0x000fe2000001ff00 */
[----:B------:R-:W-:Y:S01]  /*1a80*/  ULEA UR6, UR5, UR6, 0x9 ;  /* 0x0000000605067291 */ /* 0x000fe2000f8e483f */
[----:B------:R-:W-:Y:S01]  /*1a90*/  CS2R R98, SRZ ;  /* 0x0000000000627805 */ /* 0x000fe2000001ff00 */
[----:B------:R-:W-:Y:S01]  /*1aa0*/  ULEA UR7, UR5, UR7, 0xa ;  /* 0x0000000705077291 */ /* 0x000fe2000f8e503f */
[----:B------:R-:W-:Y:S01]  /*1ab0*/  CS2R R100, SRZ ;  /* 0x0000000000647805 */ /* 0x000fe2000001ff00 */
[----:B------:R-:W-:Y:S01]  /*1ac0*/  UMOV UR17, 0x40000040 ;  /* 0x4000004000117882 */ /* 0x000fe20000000000 */
[----:B------:R-:W-:Y:S01]  /*1ad0*/  UMOV UR19, 0x40000040 ;  /* 0x4000004000137882 */ /* 0x000fe20000000000 */
[----:B------:R-:W-:Y:S01]  /*1ae0*/  CS2R R102, SRZ ;  /* 0x0000000000667805 */ /* 0x000fe2000001ff00 */
[----:B------:R-:W-:Y:S01]  /*1af0*/  UMOV UR16, UR6 ;  /* 0x0000000600107c82 */ /* 0x000fe20008000000 */
[----:B------:R-:W-:Y:S01]  /*1b00*/  CS2R R104, SRZ ;  /* 0x0000000000687805 */ /* 0x000fe2000001ff00 */
[----:B------:R-:W-:Y:S01]  /*1b10*/  UMOV UR18, UR7 ;  /* 0x0000000700127c82 */ /* 0x000fe20008000000 */
[----:B------:R-:W-:Y:S01]  /*1b20*/  CS2R R106, SRZ ;  /* 0x00000000006a7805 */ /* 0x000fe2000001ff00 */
[----:B------:R-:W-:Y:S01]  /*1b30*/  QGMMA.64x128x32.F32.E4M3.E4M3 R24, gdesc[UR16], RZ, !UPT ;  /* 0x01e00000101879f3 */ /* 0x000fe2000c7008ff */
[----:B------:R-:W-:Y:S01]  /*1b40*/  UIADD3 UR16, UR6, 0x2, URZ ;  /* 0x0000000206107890 */ /* 0x000fe2000fffe03f */
[----:B------:R-:W-:Y:S01]  /*1b50*/  CS2R R108, SRZ ;  /* 0x00000000006c7805 */ /* 0x000fe2000001ff00 */
[----:B------:R-:W-:Y:S01]  /*1b60*/  UIADD3 UR18, UR7, 0x2, URZ ;  /* 0x0000000207127890 */ /* 0x000fe2000fffe03f */
[----:B------:R-:W-:Y:S01]  /*1b70*/  CS2R R110, SRZ ;  /* 0x00000000006e7805 */ /* 0x000fe2000001ff00 */
[----:B------:R-:W-:Y:S01]  /*1b80*/  UMOV UR17, 0x40000040 ;  /* 0x4000004000117882 */ /* 0x000fe20000000000 */
[----:B------:R-:W-:Y:S01]  /*1b90*/  UMOV UR19, 0x40000040 ;  /* 0x4000004000137882 */ /* 0x000fe20000000000 */
        /* <DEDUP_REMOVED lines=17> */
[----:B------:R-:W-:Y:S02]  /*1cb0*/  IMAD.MOV.U32 R147, RZ, RZ, RZ ;  /* 0x000000ffff937224 */ /* 0x000fe400078e00ff */
[----:B------:R-:W-:Y:S01]  /*1cc0*/  IMAD.MOV.U32 R149, RZ, RZ, RZ ;  /* 0x000000ffff957224 */ /* 0x000fe200078e00ff */
[----:B------:R-:W-:Y:S01]  /*1cd0*/  QGMMA.64x128x32.F32.E4M3.E4M3 R24, gdesc[UR16], R24 ;  /* 0x01e00000101879f3 */ /* 0x000fe20008700818 */
[----:B------:R-:W-:-:S02]  /*1ce0*/  UIADD3 UR16, UR6, 0x4, URZ ;  /* 0x0000000406107890 */ /* 0x000fc4000fffe03f */
[----:B------:R-:W-:Y:S01]  /*1cf0*/  UIADD3 UR18, UR7, 0x4, URZ ;  /* 0x0000000407127890 */ /* 0x000fe2000fffe03f */
[----:B------:R-:W-:Y:S01]  /*1d00*/  UMOV UR17, 0x40000040 ;  /* 0x4000004000117882 */ /* 0x000fe20000000000 */
[----:B------:R-:W-:-:S07]  /*1d10*/  UMOV UR19, 0x40000040 ;  /* 0x4000004000137882 */ /* 0x000fce0000000000 */
[----:B------:R-:W-:Y:S01]  /*1d20*/  QGMMA.64x128x32.F32.E4M3.E4M3 R24, gdesc[UR16], R24 ;  /* 0x01e00000101879f3 */ /* 0x000fe20008700818 */
[----:B------:R-:W-:Y:S02]  /*1d30*/  UIADD3 UR18, UR7, 0x6, URZ ;  /* 0x0000000607127890 */ /* 0x000fe4000fffe03f */
[----:B------:R-:W-:Y:S01]  /*1d40*/  UIADD3 UR16, UR6, 0x6, URZ ;  /* 0x0000000606107890 */ /* 0x000fe2000fffe03f */
[----:B------:R-:W-:Y:S01]  /*1d50*/  ULDC UR7, c[0x0][0x50c] ;  /* 0x0001430000077ab9 */ /* 0x000fe20000000800 */
[----:B------:R-:W-:Y:S01]  /*1d60*/  UMOV UR17, 0x40000040 ;  /* 0x4000004000117882 */ /* 0x000fe20000000000 */
[----:B------:R-:W-:Y:S01]  /*1d70*/  UISETP.NE.AND UP0, UPT, UR7, 0x4, UPT ;  /* 0x000000040700788c */ /* 0x000fe2000bf05270 */
[----:B------:R-:W-:Y:S01]  /*1d80*/  UMOV UR19, 0x40000040 ;  /* 0x4000004000137882 */ /* 0x000fe20000000000 */
[----:B------:R-:W-:Y:S02]  /*1d90*/  UMOV UR6, 0x4 ;  /* 0x0000000400067882 */ /* 0x000fe40000000000 */
[----:B------:R-:W-:-:S06]  /*1da0*/  USEL UR7, URZ, 0x1, UP0 ;  /* 0x000000013f077887 */ /* 0x000fcc0008000000 */
[----:B------:R-:W-:Y:S01]  /*1db0*/  ISETP.NE.AND P0, PT, RZ, UR7, PT ;  /* 0x00000007ff007c0c */ /* 0x000fe2000bf05270 */
[----:B------:R-:W-:-:S12]  /*1dc0*/  QGMMA.64x128x32.F32.E4M3.E4M3 R24, gdesc[UR16], R24, gsb0 ;  /* 0x01e00000101879f3 */ /* 0x000fd80008000818 */
[----:B------:R-:W-:Y:S05]  /*1dd0*/  @!P0 BRA `(.L_x_21) ;  /* 0x0000000400088947 */ /* 0x000fea0003800000 */
[----:B------:R-:W-:Y:S02]  /*1de0*/  WARPGROUP.DEPBAR.LE gsb0, 0x0 ;  /* 0x00008000000079c5 */ /* 0x000fe40000010000 */
[----:B------:R-:W-:-:S01]  /*1df0*/  FADD R149, RZ, R24 ;  /* 0x00000018ff957221 */ /* 0x000fc20000000000 */
[----:B------:R-:W-:Y:S01]  /*1e00*/  FADD R144, RZ, R25 ;  /* 0x00000019ff907221 */ /* 0x000fe20000000000 */
        /* <DEDUP_REMOVED lines=62> */
[----:B------:R-:W-:-:S06]  /*21f0*/  UMOV UR6, URZ ;  /* 0x0000003f00067c82 */ /* 0x000fcc0008000000 */
.L_x_21:
[----:B------:R-:W-:-:S04]  /*2200*/  UIADD3 UR20, UR5, 0x1, URZ ;  /* 0x0000000105147890 */ /* 0x000fc8000fffe03f */
[----:B------:R-:W-:-:S04]  /*2210*/  UISETP.NE.AND UP0, UPT, UR20, 0x5, UPT ;  /* 0x000000051400788c */ /* 0x000fc8000bf05270 */
[----:B------:R-:W-:Y:S02]  /*2220*/  USEL UR8, URZ, 0x1, UP0 ;  /* 0x000000013f087887 */ /* 0x000fe40008000000 */
[----:B------:R-:W-:Y:S02]  /*2230*/  USEL UR20, UR20, URZ, UP0 ;  /* 0x0000003f14147287 */ /* 0x000fe40008000000 */
[----:B------:R-:W-:-:S06]  /*2240*/  ULOP3.LUT UR8, UR4, UR8, URZ, 0x3c, !UPT ;  /* 0x0000000804087292 */ /* 0x000fcc000f8e3c3f */
[----:B------:R-:W-:Y:S01]  /*2250*/  IMAD.U32 R19, RZ, RZ, UR8 ;  /* 0x00000008ff137e24 */ /* 0x000fe2000f8e00ff */
[----:B------:R-:W-:-:S06]  /*2260*/  UMOV UR8, 0x1 ;  /* 0x0000000100087882 */ /* 0x000fcc0000000000 */
.L_x_16:
[----:B------:R-:W-:-:S06]  /*2270*/  UISETP.GE.AND UP0, UPT, UR10, 0x1, UPT ;  /* 0x000000010a00788c */ /* 0x000fcc000bf06270 */
[----:B------:R-:W-:-:S13]  /*2280*/  PLOP3.LUT P0, PT, PT, PT, UP0, 0x80, 0x0 ;  /* 0x000000000000781c */ /* 0x000fda0003f0f008 */
[----:B------:R-:W-:Y:S05]  /*2290*/  @!P0 BRA `(.L_x_22) ;  /* 0x0000000800348947 */ /* 0x000fea0003800000 */
[----:B01----:R-:W-:Y:S01]  /*22a0*/  IMAD.U32 R16, RZ, RZ, UR10 ;  /* 0x0000000aff107e24 */ /* 0x003fe2000f8e00ff */
[----:B------:R-:W-:Y:S01]  /*22b0*/  UMOV UR24, UR5 ;  /* 0x0000000500187c82 */ /* 0x000fe20008000000 */
[----:B------:R-:W-:-:S05]  /*22c0*/  ULDC UR25, c[0x0][0x50c] ;  /* 0x0001430000197ab9 */ /* 0x000fca0000000800 */
.L_x_30:
[----:B------:R-:W-:-:S13]  /*22d0*/  ISETP.NE.AND P1, PT, R146, 0x3, PT ;  /* 0x000000039200780c */ /* 0x000fda0003f25270 */
[----:B01----:R-:W-:Y:S05]  /*22e0*/  @!P1 BRA `(.L_x_23) ;  /* 0x0000000000049947 */ /* 0x003fea0003800000 */
[----:B------:R-:W-:Y:S01]  /*22f0*/  BPT.TRAP 0x1 ;  /* 0x000000040000795c */ /* 0x000fe20000300000 */
.L_x_23:
[----:B------:R-:W-:Y:S01]  /*2300*/  ULEA UR16, UR20, UR9, 0x3 ;  /* 0x0000000914107291 */ /* 0x000fe2000f8e183f */
[----:B------:R-:W-:-:S08]  /*2310*/  SHF.L.U32 R17, R19, 0x1f, RZ ;  /* 0x0000001f13117819 */ /* 0x000fd000000006ff */
[----:B------:R0:W1:Y:S01]  /*2320*/  SYNCS.PHASECHK.TRANS64.TRYWAIT P0, [UR16], R17 ;  /* 0x00000011ff0075a7 */ /* 0x0000620008000150 */
[----:B------:R-:W-:Y:S05]  /*2330*/  @!P1 BRA `(.L_x_24) ;  /* 0x0000000000049947 */ /* 0x000fea0003800000 */
[----:B------:R-:W-:Y:S01]  /*2340*/  BPT.TRAP 0x1 ;  /* 0x000000040000795c */ /* 0x000fe20000300000 */
.L_x_24:
[----:B-1----:R-:W-:Y:S05]  /*2350*/  @P0 BRA `(.L_x_25) ;  /* 0x0000000000080947 */ /* 0x002fea0003800000 */
[----:B------:R-:W1:Y:S02]  /*2360*/  SYNCS.PHASECHK.TRANS64.TRYWAIT P0, [UR16], R17 ;  /* 0x00000011ff0075a7 */ /* 0x000e640008000150 */
[----:B-1----:R-:W-:Y:S05]  /*2370*/  @!P0 BRA `(.L_x_26) ;  /* 0x0000006c00688947 */ /* 0x002fea0003800000 */
.L_x_25:
[----:B------:R-:W-:Y:S01]  /*2380*/  UIADD3 UR16, UR9, 0x180, URZ ;  /* 0x0000018009107890 */ /* 0x000fe2000fffe03f */
[----:B------:R-:W-:Y:S01]  /*2390*/  WARPGROUP.ARRIVE ;  /* 0x00000000000079c5 */ /* 0x000fe20000000000 */
[----:B------:R-:W-:Y:S02]  /*23a0*/  UIADD3 UR17, UR9, 0xa180, URZ ;  /* 0x0000a18009117890 */ /* 0x000fe4000fffe03f */
[----:B------:R-:W-:Y:S02]  /*23b0*/  UISETP.NE.AND UP0, UPT, UR7, URZ, UPT ;  /* 0x0000003f0700728c */ /* 0x000fe4000bf05270 */
[----:B------:R-:W-:Y:S02]  /*23c0*/  USHF.R.U32.HI UR16, URZ, 0x4, UR16 ;  /* 0x000000043f107899 */ /* 0x000fe40008011610 */
[----:B------:R-:W-:Y:S02]  /*23d0*/  USHF.R.U32.HI UR17, URZ, 0x4, UR17 ;  /* 0x000000043f117899 */ /* 0x000fe40008011611 */
[----:B------:R-:W-:-:S02]  /*23e0*/  USEL UR8, UR8, URZ, !UP0 ;  /* 0x0000003f08087287 */ /* 0x000fc4000c000000 */
[----:B------:R-:W-:Y:S02]  /*23f0*/  ULOP3.LUT UR16, UR16, 0x3fff, URZ, 0xc0, !UPT ;  /* 0x00003fff10107892 */ /* 0x000fe4000f8ec03f */
[----:B------:R-:W-:Y:S02]  /*2400*/  ULOP3.LUT UR17, UR17, 0x3fff, URZ, 0xc0, !UPT ;  /* 0x00003fff11117892 */ /* 0x000fe4000f8ec03f */
[----:B------:R-:W-:Y:S02]  /*2410*/  UISETP.NE.U32.AND UP0, UPT, UR8, URZ, UPT ;  /* 0x0000003f0800728c */ /* 0x000fe4000bf05070 */
[----:B------:R-:W-:Y:S02]  /*2420*/  ULOP3.LUT UR7, UR16, 0x10000, URZ, 0xfc, !UPT ;  /* 0x0001000010077892 */ /* 0x000fe4000f8efc3f */
[----:B------:R-:W-:Y:S02]  /*2430*/  ULOP3.LUT UR8, UR17, 0x10000, URZ, 0xfc, !UPT ;  /* 0x0001000011087892 */ /* 0x000fe4000f8efc3f */
[----:B------:R-:W-:-:S02]  /*2440*/  ULEA UR7, UR20, UR7, 0x9 ;  /* 0x0000000714077291 */ /* 0x000fc4000f8e483f */
[----:B------:R-:W-:Y:S01]  /*2450*/  ULEA UR8, UR20, UR8, 0xa ;  /* 0x0000000814087291 */ /* 0x000fe2000f8e503f */
[----:B------:R-:W-:Y:S01]  /*2460*/  UMOV UR17, 0x40000040 ;  /* 0x4000004000117882 */ /* 0x000fe20000000000 */
[----:B------:R-:W-:Y:S01]  /*2470*/  UMOV UR19, 0x40000040 ;  /* 0x4000004000137882 */ /* 0x000fe20000000000 */
[----:B------:R-:W-:Y:S02]  /*2480*/  UIADD3 UR6, UR6, 0x4, URZ ;  /* 0x0000000406067890 */ /* 0x000fe4000fffe03f */
[----:B------:R-:W-:Y:S02]  /*2490*/  UMOV UR16, UR7 ;  /* 0x0000000700107c82 */ /* 0x000fe40008000000 */
[----:B------:R-:W-:Y:S02]  /*24a0*/  UMOV UR18, UR8 ;  /* 0x0000000800127c82 */ /* 0x000fe40008000000 */
[----:B------:R-:W-:Y:S01]  /*24b0*/  QGMMA.64x128x32.F32.E4M3.E4M3 R24, gdesc[UR16], R24, UP0 ;  /* 0x01e00000101879f3 */ /* 0x000fe2000bf00818 */
[----:B------:R-:W-:-:S02]  /*24c0*/  UIADD3 UR16, UR7, 0x2, URZ ;  /* 0x0000000207107890 */ /* 0x000fc4000fffe03f */
[----:B------:R-:W-:Y:S01]  /*24d0*/  UIADD3 UR18, UR8, 0x2, URZ ;  /* 0x0000000208127890 */ /* 0x000fe2000fffe03f */
[----:B------:R-:W-:Y:S01]  /*24e0*/  UMOV UR17, 0x40000040 ;  /* 0x4000004000117882 */ /* 0x000fe20000000000 */
[----:B------:R-:W-:Y:S01]  /*24f0*/  UMOV UR19, 0x40000040 ;  /* 0x4000004000137882 */ /* 0x000fe20000000000 */
[----:B------:R-:W-:-:S06]  /*2500*/  UISETP.NE.AND UP0, UPT, UR6, UR25, UPT ;  /* 0x000000190600728c */ /* 0x000fcc000bf05270 */
[----:B------:R-:W-:Y:S01]  /*2510*/  QGMMA.64x128x32.F32.E4M3.E4M3 R24, gdesc[UR16], R24 ;  /* 0x01e00000101879f3 */ /* 0x000fe20008700818 */
[----:B------:R-:W-:Y:S02]  /*2520*/  UIADD3 UR16, UR7, 0x4, URZ ;  /* 0x0000000407107890 */ /* 0x000fe4000fffe03f */
[----:B------:R-:W-:Y:S01]  /*2530*/  UIADD3 UR18, UR8, 0x4, URZ ;  /* 0x0000000408127890 */ /* 0x000fe2000fffe03f */
[----:B------:R-:W-:Y:S01]  /*2540*/  UMOV UR17, 0x40000040 ;  /* 0x4000004000117882 */ /* 0x000fe20000000000 */
[----:B------:R-:W-:-:S07]  /*2550*/  UMOV UR19, 0x40000040 ;  /* 0x4000004000137882 */ /* 0x000fce0000000000 */
[----:B------:R-:W-:Y:S01]  /*2560*/  QGMMA.64x128x32.F32.E4M3.E4M3 R24, gdesc[UR16], R24 ;  /* 0x01e00000101879f3 */ /* 0x000fe20008700818 */
[----:B------:R-:W-:Y:S02]  /*2570*/  UIADD3 UR16, UR7, 0x6, URZ ;  /* 0x0000000607107890 */ /* 0x000fe4000fffe03f */
[----:B------:R-:W-:Y:S01]  /*2580*/  UIADD3 UR18, UR8, 0x6, URZ ;  /* 0x0000000608127890 */ /* 0x000fe2000fffe03f */
[----:B------:R-:W-:Y:S01]  /*2590*/  UMOV UR17, 0x40000040 ;  /* 0x4000004000117882 */ /* 0x000fe20000000000 */
[----:B------:R-:W-:Y:S01]  /*25a0*/  UMOV UR19, 0x40000040 ;  /* 0x4000004000137882 */ /* 0x000fe20000000000 */
[----:B------:R-:W-:-:S06]  /*25b0*/  USEL UR7, URZ, 0x1, UP0 ;  /* 0x000000013f077887 */ /* 0x000fcc0008000000 */
[----:B------:R-:W-:Y:S01]  /*25c0*/  ISETP.NE.AND P0, PT, RZ, UR7, PT ;  /* 0x00000007ff007c0c */ /* 0x000fe2000bf05270 */
[----:B------:R-:W-:Y:S03]  /*25d0*/  QGMMA.64x128x32.F32.E4M3.E4M3 R24, gdesc[UR16], R24, gsb0 ;  /* 0x01e00000101879f3 */ /* 0x000fe60008000818 */
[----:B------:R-:W-:-:S09]  /*25e0*/  WARPGROUP.DEPBAR.LE gsb0, 0x1 ;  /* 0x00008000000079c5 */ /* 0x000fd20000010100 */
[----:B------:R-:W-:Y:S05]  /*25f0*/  @!P0 BRA `(.L_x_27) ;  /* 0x0000000400088947 */ /* 0x000fea0003800000 */
[----:B------:R-:W-:Y:S02]  /*2600*/  WARPGROUP.DEPBAR.LE gsb0, 0x0 ;  /* 0x00008000000079c5 */ /* 0x000fe40000010000 */
[----:B------:R-:W-:-:S01]  /*2610*/  FADD R149, R24, R149 ;  /* 0x0000009518957221 */ /* 0x000fc20000000000 */
[----:B------:R-:W-:Y:S01]  /*2620*/  FADD R144, R25, R144 ;  /* 0x0000009019907221 */ /* 0x000fe20000000000 */
        /* <DEDUP_REMOVED lines=62> */
[----:B------:R-:W-:-:S06]  /*2a10*/  UMOV UR6, URZ ;  /* 0x0000003f00067c82 */ /* 0x000fcc0008000000 */
.L_x_27:
[----:B------:R-:W-:Y:S05]  /*2a20*/  @!P1 BRA `(.L_x_28) ;  /* 0x0000000000049947 */ /* 0x000fea0003800000 */
[----:B------:R-:W-:Y:S01]  /*2a30*/  BPT.TRAP 0x1 ;  /* 0x000000040000795c */ /* 0x000fe20000300000 */
.L_x_28:
[----:B------:R-:W-:Y:S01]  /*2a40*/  ULEA UR8, UR24, UR9, 0x3 ;  /* 0x0000000918087291 */ /* 0x000fe2000f8e183f */
[----:B------:R-:W-:-:S03]  /*2a50*/  ISETP.GT.U32.AND P0, PT, R7, 0x1, PT ;  /* 0x000000010700780c */ /* 0x000fc60003f04070 */
[----:B------:R-:W-:-:S04]  /*2a60*/  UIADD3 UR8, UR8, 0x28, URZ ;  /* 0x0000002808087890 */ /* 0x000fc8000fffe03f */
[----:B------:R-:W-:-:S09]  /*2a70*/  UPRMT UR8, URZ, 0x654, UR8 ;  /* 0x000006543f087896 */ /* 0x000fd20008000008 */
[----:B------:R-:W-:Y:S01]  /*2a80*/  SYNCS.ARRIVE.TRANS64.RED.A1T0 RZ, [UR8], RZ ;  /* 0x000000ffffff79a7 */ /* 0x000fe20008100408 */
[----:B------:R-:W-:Y:S05]  /*2a90*/  @P0 BRA `(.L_x_29) ;  /* 0x0000000000040947 */ /* 0x000fea0003800000 */
[----:B------:R-:W-:Y:S01]  /*2aa0*/  BPT.TRAP 0x1 ;  /* 0x000000040000795c */ /* 0x000fe20000300000 */
.L_x_29:
[----:B------:R-:W-:Y:S01]  /*2ab0*/  UIADD3 UR20, UR20, 0x1, URZ ;  /* 0x0000000114147890 */ /* 0x000fe2000fffe03f */
[C---:B------:R-:W-:Y:S01]  /*2ac0*/  ISETP.GT.AND P0, PT, R16.reuse, 0x1, PT ;  /* 0x000000011000780c */ /* 0x040fe20003f04270 */
[----:B------:R-:W-:Y:S01]  /*2ad0*/  UIADD3 UR24, UR24, 0x1, URZ ;  /* 0x0000000118187890 */ /* 0x000fe2000fffe03f */
[----:B------:R-:W-:Y:S01]  /*2ae0*/  VIADD R16, R16, 0xffffffff ;  /* 0xffffffff10107836 */ /* 0x000fe20000000000 */
[----:B------:R-:W-:Y:S02]  /*2af0*/  UISETP.NE.AND UP0, UPT, UR20, 0x5, UPT ;  /* 0x000000051400788c */ /* 0x000fe4000bf05270 */
[----:B------:R-:W-:Y:S02]  /*2b00*/  UISETP.NE.AND UP1, UPT, UR24, 0x5, UPT ;  /* 0x000000051800788c */ /* 0x000fe4000bf25270 */
[----:B------:R-:W-:Y:S02]  /*2b10*/  USEL UR8, URZ, 0x1, UP0 ;  /* 0x000000013f087887 */ /* 0x000fe40008000000 */
[----:B------:R-:W-:-:S02]  /*2b20*/  USEL UR20, UR20, URZ, UP0 ;  /* 0x0000003f14147287 */ /* 0x000fc40008000000 */
[----:B------:R-:W-:Y:S02]  /*2b30*/  USEL UR24, UR24, URZ, UP1 ;  /* 0x0000003f18187287 */ /* 0x000fe40008800000 */
[----:B------:R-:W-:Y:S01]  /*2b40*/  LOP3.LUT R19, R19, UR8, RZ, 0x3c, !PT ;  /* 0x0000000813137c12 */ /* 0x000fe2000f8e3cff */
[----:B------:R-:W-:Y:S01]  /*2b50*/  UMOV UR8, 0x1 ;  /* 0x0000000100087882 */ /* 0x000fe20000000000 */
[----:B------:R-:W-:Y:S08]  /*2b60*/  @P0 BRA `(.L_x_30) ;  /* 0xfffffff400d80947 */ /* 0x000ff0000383ffff */
.L_x_22:
[----:B------:R-:W-:Y:S01]  /*2b70*/  UISETP.NE.AND UP0, UPT, UR6, URZ, UPT ;  /* 0x0000003f0600728c */ /* 0x000fe2000bf05270 */
[----:B01----:R-:W0:Y:S01]  /*2b80*/  LDC R16, c[0x0][0x28c] ;  /* 0x0000a300ff107b82 */ /* 0x003e220000000800 */
[----:B------:R-:W-:Y:S02]  /*2b90*/  IMAD.U32 R17, RZ, RZ, UR23 ;  /* 0x00000017ff117e24 */ /* 0x000fe4000f8e00ff */
[----:B------:R-:W-:-:S06]  /*2ba0*/  USEL UR6, URZ, 0x1, !UP0 ;  /* 0x000000013f067887 */ /* 0x000fcc000c000000 */
[----:B------:R-:W-:-:S13]  /*2bb0*/  ISETP.NE.AND P0, PT, RZ, UR6, PT ;  /* 0x00000006ff007c0c */ /* 0x000fda000bf05270 */
[----:B------:R-:W-:Y:S05]  /*2bc0*/  @!P0 BRA `(.L_x_31) ;  /* 0x0000000400048947 */ /* 0x000fea0003800000 */
[----:B------:R-:W-:Y:S02]  /*2bd0*/  WARPGROUP.DEPBAR.LE gsb0, 0x0 ;  /* 0x00008000000079c5 */ /* 0x000fe40000010000 */
[----:B------:R-:W-:Y:S01]  /*2be0*/  FADD R149, R24, R149 ;  /* 0x0000009518957221 */ /* 0x000fe20000000000 */
        /* <DEDUP_REMOVED lines=62> */
[----:B------:R-:W-:-:S07]  /*2fd0*/  FADD R22, R22, R87 ;  /* 0x0000005716167221 */ /* 0x000fce0000000000 */
.L_x_31:
[----:B0-----:R-:W-:Y:S01]  /*2fe0*/  ISETP.GE.AND P0, PT, R16, 0x1, PT ;  /* 0x000000011000780c */ /* 0x001fe20003f06270 */
[----:B------:R0:W-:Y:S01]  /*2ff0*/  SYNCS.ARRIVE.TRANS64.A1T0 RZ, [R17+UR22], RZ ;  /* 0x000000ff11ff79a7 */ /* 0x0001e20008100016 */
[----:B------:R-:W-:-:S11]  /*3000*/  WARPGROUP.DEPBAR.LE gsb0, 0x0 ;  /* 0x00008000000079c5 */ /* 0x000fd60000010000 */
[----:B------:R-:W-:Y:S05]  /*3010*/  @!P0 BRA `(.L_x_32) ;  /* 0x0000000000388947 */ /* 0x000fea0003800000 */
[----:B------:R-:W-:-:S13]  /*3020*/  ISETP.NE.AND P0, PT, R146, 0x3, PT ;  /* 0x000000039200780c */ /* 0x000fda0003f05270 */
[----:B------:R-:W-:Y:S05]  /*3030*/  @!P0 BRA `(.L_x_33) ;  /* 0x0000000000048947 */ /* 0x000fea0003800000 */
[----:B------:R-:W-:Y:S01]  /*3040*/  BPT.TRAP 0x1 ;  /* 0x000000040000795c */ /* 0x000fe20000300000 */
.L_x_33:
[----:B------:R-:W-:Y:S01]  /*3050*/  UIADD3 UR8, UR10, UR5, URZ ;  /* 0x000000050a087290 */ /* 0x000fe2000fffe03f */
[----:B------:R-:W-:-:S03]  /*3060*/  ISETP.GT.U32.AND P0, PT, R7, 0x1, PT ;  /* 0x000000010700780c */ /* 0x000fc60003f04070 */
[----:B------:R-:W-:-:S04]  /*3070*/  UIMAD.WIDE.U32 UR6, UR8, -0x33333333, URZ ;  /* 0xcccccccd080678a5 */ /* 0x000fc8000f8e003f */
[----:B------:R-:W-:-:S04]  /*3080*/  USHF.R.U32.HI UR6, URZ, 0x2, UR7 ;  /* 0x000000023f067899 */ /* 0x000fc80008011607 */
[----:B------:R-:W-:-:S04]  /*3090*/  UIMAD UR8, UR6, -0x5, UR8 ;  /* 0xfffffffb060878a4 */ /* 0x000fc8000f8e0208 */
[----:B------:R-:W-:-:S04]  /*30a0*/  ULEA UR8, UR8, UR9, 0x3 ;  /* 0x0000000908087291 */ /* 0x000fc8000f8e183f */
[----:B------:R-:W-:-:S04]  /*30b0*/  UIADD3 UR8, UR8, 0x28, URZ ;  /* 0x0000002808087890 */ /* 0x000fc8000fffe03f */
[----:B------:R-:W-:-:S09]  /*30c0*/  UPRMT UR8, URZ, 0x654, UR8 ;  /* 0x000006543f087896 */ /* 0x000fd20008000008 */
[----:B------:R-:W-:Y:S01]  /*30d0*/  SYNCS.ARRIVE.TRANS64.RED.A1T0 RZ, [UR8], RZ ;  /* 0x000000ffffff79a7 */ /* 0x000fe20008100408 */
[----:B------:R-:W-:Y:S05]  /*30e0*/  @P0 BRA `(.L_x_32) ;  /* 0x0000000000040947 */ /* 0x000fea0003800000 */
[----:B------:R-:W-:Y:S01]  /*30f0*/  BPT.TRAP 0x1 ;  /* 0x000000040000795c */ /* 0x000fe20000300000 */
.L_x_32:
[----:B------:R-:W-:Y:S01]  /*3100*/  SHF.L.U32 R16, R148, 0x1f, RZ ;  /* 0x0000001f94107819 */ /* 0x000fe200000006ff */
[----:B------:R-:W-:Y:S01]  /*3110*/  UIADD3 UR5, UR21, UR5, URZ ;  /* 0x0000000515057290 */ /* 0x000fe2000fffe03f */
[----:B------:R-:W1:Y:S01]  /*3120*/  LDC R32, c[0x0][0x288] ;  /* 0x0000a200ff207b82 */ /* 0x000e620000000800 */
[----:B------:R-:W-:Y:S01]  /*3130*/  UISETP.GE.U32.AND UP1, UPT, UR21, 0x5, UPT ;  /* 0x000000051500788c */ /* 0x000fe2000bf26070 */
[----:B------:R-:W-:Y:S01]  /*3140*/  IMAD.SHL.U32 R26, R11, 0x2, RZ ;  /* 0x000000020b1a7824 */ /* 0x000fe200078e00ff */
[----:B------:R-:W-:Y:S02]  /*3150*/  UISETP.GT.U32.AND UP0, UPT, UR5, 0x4, UPT ;  /* 0x000000040500788c */ /* 0x000fe4000bf04070 */
[----:B------:R-:W-:Y:S02]  /*3160*/  UIMAD.WIDE.U32 UR6, UR5, -0x33333333, URZ ;  /* 0xcccccccd050678a5 */ /* 0x000fe4000f8e003f */
[----:B------:R-:W-:Y:S01]  /*3170*/  UISETP.LT.U32.AND UP0, UPT, UR21, 0x5, UP0 ;  /* 0x000000051500788c */ /* 0x000fe20008701070 */
[----:B------:R-:W2:Y:S01]  /*3180*/  SYNCS.PHASECHK.TRANS64.TRYWAIT P0, [UR11+0x8], R16 ;  /* 0x00000810ff0075a7 */ /* 0x000ea2000800014b */
[----:B------:R-:W-:Y:S01]  /*3190*/  USHF.R.U32.HI UR6, URZ, 0x2, UR7 ;  /* 0x000000023f067899 */ /* 0x000fe20008011607 */
[----:B------:R-:W-:Y:S01]  /*31a0*/  SHF.R.S32.HI R27, RZ, 0x1f, R26 ;  /* 0x0000001fff1b7819 */ /* 0x000fe2000001141a */
[----:B------:R-:W-:-:S02]  /*31b0*/  USEL UR8, URZ, 0x1, !UP0 ;  /* 0x000000013f087887 */ /* 0x000fc4000c000000 */
[----:B------:R-:W-:Y:S02]  /*31c0*/  UIMAD UR5, UR6, -0x5, UR5 ;  /* 0xfffffffb060578a4 */ /* 0x000fe4000f8e0205 */
[----:B------:R-:W-:-:S04]  /*31d0*/  ULOP3.LUT UR4, UR4, UR8, URZ, 0x3c, !UPT ;  /* 0x0000000804047292 */ /* 0x000fc8000f8e3c3f */
[----:B------:R-:W-:Y:S01]  /*31e0*/  @UP1 ULOP3.LUT UR4, UR4, 0x1, UR6, 0x78, !UPT ;  /* 0x0000000104041892 */ /* 0x000fe2000f8e7806 */
[----:B-12---:R-:W-:Y:S11]  /*31f0*/  @!P0 BRA `(.L_x_34) ;  /* 0x0000005c00e08947 */ /* 0x006ff60003800000 */
.L_x_193:
[----:B------:R-:W-:Y:S01]  /*3200*/  IMAD.SHL.U32 R28, R6, 0x40, RZ ;  /* 0x00000040061c7824 */ /* 0x000fe200078e00ff */
[----:B------:R-:W-:Y:S01]  /*3210*/  ULDC UR8, c[0x0][0x284] ;  /* 0x0000a10000087ab9 */ /* 0x000fe20000000800 */
[----:B------:R-:W-:Y:S01]  /*3220*/  IMAD.SHL.U32 R29, R5, 0x80, RZ ;  /* 0x00000080051d7824 */ /* 0x000fe200078e00ff */
[----:B------:R-:W-:Y:S01]  /*3230*/  SHF.R.S32.HI R34, RZ, 0x1f, R4 ;  /* 0x0000001fff227819 */ /* 0x000fe20000011404 */
[----:B------:R-:W-:Y:S01]  /*3240*/  ULDC.64 UR6, c[0x0][0x5d0] ;  /* 0x0001740000067ab9 */ /* 0x000fe20000000a00 */
[----:B------:R-:W-:Y:S01]  /*3250*/  ISETP.GE.AND P0, PT, R28, UR8, PT ;  /* 0x000000081c007c0c */ /* 0x000fe2000bf06270 */
[----:B0-----:R-:W-:Y:S01]  /*3260*/  IMAD.WIDE.U32 R16, R4, UR6, R26 ;  /* 0x0000000604107c25 */ /* 0x001fe2000f8e001a */
[----:B------:R-:W-:Y:S02]  /*3270*/  SHF.R.S32.HI R33, RZ, 0x1f, R29 ;  /* 0x0000001fff217819 */ /* 0x000fe4000001141d */
[C---:B------:R-:W-:Y:S01]  /*3280*/  ISETP.GE.OR P0, PT, R29.reuse, R32, P0 ;  /* 0x000000201d00720c */ /* 0x040fe20000706670 */
[----:B------:R-:W-:Y:S01]  /*3290*/  IMAD R5, R34, UR6, RZ ;  /* 0x0000000622057c24 */ /* 0x000fe2000f8e02ff */
[----:B------:R-:W-:-:S03]  /*32a0*/  IADD3 R16, P1, R29, R16, RZ ;  /* 0x000000101d107210 */ /* 0x000fc60007f3e0ff */
[----:B------:R-:W-:-:S05]  /*32b0*/  IMAD R5, R4, UR7, R5 ;  /* 0x0000000704057c24 */ /* 0x000fca000f8e0205 */
[----:B------:R-:W-:-:S03]  /*32c0*/  IADD3.X R17, R33, R17, R5, P1, !PT ;  /* 0x0000001121117210 */ /* 0x000fc60000ffe405 */
[----:B------:R-:W-:Y:S05]  /*32d0*/  @P0 BRA `(.L_x_35) ;  /* 0x0000004400b80947 */ /* 0x000fea0003800000 */
[----:B------:R-:W0:Y:S01]  /*32e0*/  LDC.64 R30, c[0x0][0x5c8] ;  /* 0x00017200ff1e7b82 */ /* 0x000e220000000a00 */
[----:B------:R-:W-:Y:S01]  /*32f0*/  IMAD.WIDE R24, R6, 0x40, R14 ;  /* 0x0000004006187825 */ /* 0x000fe200078e020e */
[----:B------:R-:W-:Y:S01]  /*3300*/  ULDC.64 UR6, c[0x0][0x5c0] ;  /* 0x0001700000067ab9 */ /* 0x000fe20000000a00 */
[----:B------:R-:W-:Y:S02]  /*3310*/  BSSY B0, `(.L_x_35) ;  /* 0x000046a000007945 */ /* 0x000fe40003800000 */
[----:B------:R-:W-:-:S04]  /*3320*/  IMAD R6, R11, -0x2, R32 ;  /* 0xfffffffe0b067824 */ /* 0x000fc800078e0220 */
[----:B------:R-:W-:Y:S02]  /*3330*/  IMAD.IADD R6, R6, 0x1, -R29 ;  /* 0x0000000106067824 */ /* 0x000fe400078e0a1d */
[-C--:B0-----:R-:W-:Y:S02]  /*3340*/  IMAD R5, R25, R30.reuse, RZ ;  /* 0x0000001e19057224 */ /* 0x081fe400078e02ff */
[----:B------:R-:W-:-:S04]  /*3350*/  IMAD.WIDE.U32 R16, R24, R30, R16 ;  /* 0x0000001e18107225 */ /* 0x000fc800078e0010 */
[----:B------:R-:W-:Y:S01]  /*3360*/  IMAD R19, R24, R31, R5 ;  /* 0x0000001f18137224 */ /* 0x000fe200078e0205 */
[----:B------:R-:W-:Y:S02]  /*3370*/  LEA R5, P0, R30, R16, 0x3 ;  /* 0x000000101e057211 */ /* 0x000fe400078018ff */
[----:B------:R-:W-:Y:S01]  /*3380*/  IADD3 R18, P1, R16, UR6, RZ ;  /* 0x0000000610127c10 */ /* 0x000fe2000ff3e0ff */
[----:B------:R-:W-:Y:S01]  /*3390*/  IMAD.IADD R19, R17, 0x1, R19 ;  /* 0x0000000111137824 */ /* 0x000fe200078e0213 */
[----:B------:R-:W-:-:S04]  /*33a0*/  IADD3 R16, P3, R5, UR6, RZ ;  /* 0x0000000605107c10 */ /* 0x000fc8000ff7e0ff */
[----:B------:R-:W-:Y:S01]  /*33b0*/  LEA.HI.X R5, R30, R19, R31, 0x3, P0 ;  /* 0x000000131e057211 */ /* 0x000fe200000f1c1f */
[----:B------:R-:W-:Y:S01]  /*33c0*/  IMAD.IADD R30, R13, 0x1, -R28 ;  /* 0x000000010d1e7824 */ /* 0x000fe200078e0a1c */
[----:B-----5:R-:W-:Y:S02]  /*33d0*/  FSETP.NEU.AND P0, PT, R12, RZ, PT ;  /* 0x000000ff0c00720b */ /* 0x020fe40003f0d000 */
[----:B------:R-:W-:Y:S02]  /*33e0*/  IADD3.X R19, R19, UR7, RZ, P1, !PT ;  /* 0x0000000713137c10 */ /* 0x000fe40008ffe4ff */
[----:B------:R-:W-:-:S09]  /*33f0*/  IADD3.X R17, R5, UR7, RZ, P3, !PT ;  /* 0x0000000705117c10 */ /* 0x000fd20009ffe4ff */
[----:B------:R-:W-:Y:S05]  /*3400*/  @!P0 BRA `(.L_x_36) ;  /* 0x0000003400608947 */ /* 0x000fea0003800000 */
[----:B------:R-:W-:Y:S01]  /*3410*/  ULDC.64 UR6, c[0x0][0x5b8] ;  /* 0x00016e0000067ab9 */ /* 0x000fe20000000a00 */
[----:B------:R-:W-:Y:S01]  /*3420*/  ULDC.64 UR16, c[0x0][0x5a8] ;  /* 0x00016a0000107ab9 */ /* 0x000fe20000000a00 */
[----:B------:R-:W-:Y:S01]  /*3430*/  IMAD.WIDE.U32 R26, R4, UR6, R26 ;  /* 0x00000006041a7c25 */ /* 0x000fe2000f8e001a */
[----:B------:R-:W-:Y:S01]  /*3440*/  BSSY B1, `(.L_x_37) ;  /* 0x0000010000017945 */ /* 0x000fe20003800000 */
[----:B------:R-:W-:Y:S02]  /*3450*/  PRMT R28, RZ, 0x7610, R28 ;  /* 0x00007610ff1c7816 */ /* 0x000fe4000000001c */
[----:B------:R-:W-:Y:S01]  /*3460*/  IMAD R5, R34, UR6, RZ ;  /* 0x0000000622057c24 */ /* 0x000fe2000f8e02ff */
[----:B------:R-:W-:-:S03]  /*3470*/  IADD3 R26, P0, R29, R26, RZ ;  /* 0x0000001a1d1a7210 */ /* 0x000fc60007f1e0ff */
[----:B------:R-:W-:Y:S01]  /*3480*/  IMAD R5, R4, UR7, R5 ;  /* 0x0000000704057c24 */ /* 0x000fe2000f8e0205 */
[----:B------:R-:W-:Y:S02]  /*3490*/  ULDC.64 UR6, c[0x0][0x5b0] ;  /* 0x00016c0000067ab9 */ /* 0x000fe40000000a00 */
[----:B------:R-:W-:Y:S02]  /*34a0*/  IMAD R29, R25, UR6, RZ ;  /* 0x00000006191d7c24 */ /* 0x000fe4000f8e02ff */
[----:B------:R-:W-:Y:S02]  /*34b0*/  IADD3.X R27, R33, R27, R5, P0, !PT ;  /* 0x0000001b211b7210 */ /* 0x000fe400007fe405 */
[----:B------:R-:W-:Y:S01]  /*34c0*/  ISETP.GE.AND P0, PT, R30, 0x1, PT ;  /* 0x000000011e00780c */ /* 0x000fe20003f06270 */
[C---:B------:R-:W-:Y:S02]  /*34d0*/  IMAD R29, R24.reuse, UR7, R29 ;  /* 0x00000007181d7c24 */ /* 0x040fe4000f8e021d */
[----:B------:R-:W-:Y:S01]  /*34e0*/  IMAD.WIDE.U32 R4, R24, UR6, R26 ;  /* 0x0000000618047c25 */ /* 0x000fe2000f8e001a */
[----:B------:R-:W-:-:S02]  /*34f0*/  ISETP.LT.OR P4, PT, R6, 0x1, !P0 ;  /* 0x000000010600780c */ /* 0x000fc40004781670 */
[----:B------:R-:W-:-:S04]  /*3500*/  IADD3 R4, P1, R4, UR16, RZ ;  /* 0x0000001004047c10 */ /* 0x000fc8000ff3e0ff */
[----:B------:R-:W-:-:S07]  /*3510*/  IADD3.X R5, R5, UR17, R29, P1, !PT ;  /* 0x0000001105057c10 */ /* 0x000fce0008ffe41d */
[----:B------:R-:W-:Y:S05]  /*3520*/  @P4 BRA `(.L_x_38) ;  /* 0x0000000000044947 */ /* 0x000fea0003800000 */
[----:B------:R0:W5:Y:S02]  /*3530*/  LDG.E.U8 R28, desc[UR14][R4.64] ;  /* 0x0000000e041c7981 */ /* 0x000164000c1e1100 */
.L_x_38:
[----:B------:R-:W-:Y:S05]  /*3540*/  BSYNC B1 ;  /* 0x0000000000017941 */ /* 0x000fea0003800000 */
.L_x_37:
[----:B-----5:R-:W-:Y:S01]  /*3550*/  LOP3.LUT R28, R28, 0xff, RZ, 0xc0, !PT ;  /* 0x000000ff1c1c7812 */ /* 0x020fe200078ec0ff */
[----:B------:R-:W-:Y:S01]  /*3560*/  BSSY B1, `(.L_x_39) ;  /* 0x000000b000017945 */ /* 0x000fe20003800000 */
[----:B------:R-:W-:Y:S02]  /*3570*/  ISETP.LT.OR P3, PT, R6, 0x2, !P0 ;  /* 0x000000020600780c */ /* 0x000fe40004761670 */
[----:B------:R-:W-:-:S05]  /*3580*/  F2FP.F16.E4M3.UNPACK_B R28, R28 ;  /* 0x0000001cff1c723e */ /* 0x000fca00020006ff */
[----:B------:R-:W-:-:S05]  /*3590*/  HADD2.F32 R29, -RZ, R28.H0_H0 ;  /* 0x2000001cff1d7230 */ /* 0x000fca0000004100 */
[----:B------:R-:W-:-:S04]  /*35a0*/  FMUL R28, R29, R12 ;  /* 0x0000000c1d1c7220 */ /* 0x000fc80000400000 */
[----:B------:R-:W-:-:S05]  /*35b0*/  FFMA R28, R149, R10, R28 ;  /* 0x0000000a951c7223 */ /* 0x000fca000000001c */
[----:B------:R-:W-:Y:S02]  /*35c0*/  F2FP.SATFINITE.E4M3.F32.PACK_AB_MERGE_C R29, RZ, R28, RZ ;  /* 0x0000001cff1d723e */ /* 0x000fe400048070ff */
[----:B------:R-:W-:-:S03]  /*35d0*/  PRMT R28, RZ, 0x7610, R28 ;  /* 0x00007610ff1c7816 */ /* 0x000fc6000000001c */
[----:B------:R1:W-:Y:S01]  /*35e0*/  @!P4 STG.E.U8 desc[UR14][R18.64], R29 ;  /* 0x0000001d1200c986 */ /* 0x0003e2000c10110e */
[----:B------:R-:W-:Y:S05]  /*35f0*/  @P3 BRA `(.L_x_40) ;  /* 0x0000000000043947 */ /* 0x000fea0003800000 */
[----:B------:R2:W5:Y:S02]  /*3600*/  LDG.E.U8 R28, desc[UR14][R4.64+0x1] ;  /* 0x0000010e041c7981 */ /* 0x000564000c1e1100 */
.L_x_40:
[----:B------:R-:W-:Y:S05]  /*3610*/  BSYNC B1 ;  /* 0x0000000000017941 */ /* 0x000fea0003800000 */
.L_x_39:
[----:B-----5:R-:W-:Y:S01]  /*3620*/  LOP3.LUT R28, R28, 0xff, RZ, 0xc0, !PT ;  /* 0x000000ff1c1c7812 */ /* 0x020fe200078ec0ff */
[----:B------:R-:W-:Y:S01]  /*3630*/  BSSY B1, `(.L_x_41) ;  /* 0x0000013000017945 */ /* 0x000fe20003800000 */
[----:B------:R-:W-:Y:S02]  /*3640*/  IADD3 R31, P1, R24, 0x8, RZ ;  /* 0x00000008181f7810 */ /* 0x000fe40007f3e0ff */
[----:B------:R-:W-:-:S03]  /*3650*/  F2FP.F16.E4M3.UNPACK_B R28, R28 ;  /* 0x0000001cff1c723e */ /* 0x000fc600020006ff */
[----:B------:R-:W-:Y:S01]  /*3660*/  IMAD.X R24, RZ, RZ, R25, P1 ;  /* 0x000000ffff187224 */ /* 0x000fe200008e0619 */
[----:B------:R-:W-:Y:S01]  /*3670*/  ISETP.GE.AND P1, PT, R30, 0x9, PT ;  /* 0x000000091e00780c */ /* 0x000fe20003f26270 */
[----:B-1----:R-:W-:Y:S02]  /*3680*/  HADD2.F32 R29, -RZ, R28.H0_H0 ;  /* 0x2000001cff1d7230 */ /* 0x002fe40000004100 */
[----:B------:R-:W-:Y:S01]  /*3690*/  IMAD R24, R24, UR6, RZ ;  /* 0x0000000618187c24 */ /* 0x000fe2000f8e02ff */
[----:B------:R-:W-:Y:S01]  /*36a0*/  ISETP.LT.OR P5, PT, R6, 0x1, !P1 ;  /* 0x000000010600780c */ /* 0x000fe20004fa1670 */
[----:B------:R-:W-:-:S04]  /*36b0*/  IMAD.WIDE.U32 R26, R31, UR6, R26 ;  /* 0x000000061f1a7c25 */ /* 0x000fc8000f8e001a */
[----:B------:R-:W-:Y:S01]  /*36c0*/  FMUL R29, R29, R12 ;  /* 0x0000000c1d1d7220 */ /* 0x000fe20000400000 */
[----:B------:R-:W-:-:S03]  /*36d0*/  IMAD R31, R31, UR7, R24 ;  /* 0x000000071f1f7c24 */ /* 0x000fc6000f8e0218 */
[----:B------:R-:W-:Y:S01]  /*36e0*/  FFMA R29, R144, R10, R29 ;  /* 0x0000000a901d7223 */ /* 0x000fe2000000001d */
[----:B------:R-:W-:Y:S02]  /*36f0*/  IADD3 R24, P4, R26, UR16, RZ ;  /* 0x000000101a187c10 */ /* 0x000fe4000ff9e0ff */
[----:B------:R-:W-:Y:S02]  /*3700*/  PRMT R26, RZ, 0x7610, R26 ;  /* 0x00007610ff1a7816 */ /* 0x000fe4000000001a */
[----:B------:R-:W-:Y:S02]  /*3710*/  F2FP.SATFINITE.E4M3.F32.PACK_AB_MERGE_C R29, RZ, R29, RZ ;  /* 0x0000001dff1d723e */ /* 0x000fe400048070ff */
[----:B------:R-:W-:-:S03]  /*3720*/  IADD3.X R25, R27, UR17, R31, P4, !PT ;  /* 0x000000111b197c10 */ /* 0x000fc6000a7fe41f */
[----:B------:R1:W-:Y:S01]  /*3730*/  @!P3 STG.E.U8 desc[UR14][R18.64+0x1], R29 ;  /* 0x0000011d1200b986 */ /* 0x0003e2000c10110e */
[----:B------:R-:W-:Y:S05]  /*3740*/  @P5 BRA `(.L_x_42) ;  /* 0x0000000000045947 */ /* 0x000fea0003800000 */
[----:B------:R3:W5:Y:S02]  /*3750*/  LDG.E.U8 R26, desc[UR14][R24.64] ;  /* 0x0000000e181a7981 */ /* 0x000764000c1e1100 */
.L_x_42:
[----:B------:R-:W-:Y:S05]  /*3760*/  BSYNC B1 ;  /* 0x0000000000017941 */ /* 0x000fea0003800000 */
.L_x_41:
        /* <DEDUP_REMOVED lines=12> */
.L_x_44:
[----:B------:R-:W-:Y:S05]  /*3830*/  BSYNC B1 ;  /* 0x0000000000017941 */ /* 0x000fea0003800000 */
.L_x_43:
[----:B-----5:R-:W-:Y:S01]  /*3840*/  LOP3.LUT R26, R26, 0xff, RZ, 0xc0, !PT ;  /* 0x000000ff1a1a7812 */ /* 0x020fe200078ec0ff */
[----:B------:R-:W-:Y:S01]  /*3850*/  BSSY B1, `(.L_x_45) ;  /* 0x000000b000017945 */ /* 0x000fe20003800000 */
[----:B------:R-:W-:Y:S02]  /*3860*/  ISETP.LT.OR P4, PT, R6, 0x9, !P0 ;  /* 0x000000090600780c */ /* 0x000fe40004781670 */
[----:B------:R-:W-:-:S05]  /*3870*/  F2FP.F16.E4M3.UNPACK_B R26, R26 ;  /* 0x0000001aff1a723e */ /* 0x000fca00020006ff */
[----:B----4-:R-:W-:Y:S01]  /*3880*/  HADD2.F32 R27, -RZ, R26.H0_H0 ;  /* 0x2000001aff1b7230 */ /* 0x010fe20000004100 */
[----:B------:R-:W-:-:S04]  /*3890*/  PRMT R26, RZ, 0x7610, R26 ;  /* 0x00007610ff1a7816 */ /* 0x000fc8000000001a */
[----:B------:R-:W-:-:S04]  /*38a0*/  FMUL R27, R27, R12 ;  /* 0x0000000c1b1b7220 */ /* 0x000fc80000400000 */
[----:B------:R-:W-:-:S05]  /*38b0*/  FFMA R27, R142, R10, R27 ;  /* 0x0000000a8e1b7223 */ /* 0x000fca000000001b */
[----:B------:R-:W-:-:S05]  /*38c0*/  F2FP.SATFINITE.E4M3.F32.PACK_AB_MERGE_C R27, RZ, R27, RZ ;  /* 0x0000001bff1b723e */ /* 0x000fca00048070ff */
[----:B------:R4:W-:Y:S01]  /*38d0*/  @!P3 STG.E.U8 desc[UR14][R16.64+0x1], R27 ;  /* 0x0000011b1000b986 */ /* 0x0009e2000c10110e */
[----:B------:R-:W-:Y:S05]  /*38e0*/  @P4 BRA `(.L_x_46) ;  /* 0x0000000000044947 */ /* 0x000fea0003800000 */
[----:B------:R0:W5:Y:S02]  /*38f0*/  LDG.E.U8 R26, desc[UR14][R4.64+0x8] ;  /* 0x0000080e041a7981 */ /* 0x000164000c1e1100 */
.L_x_46:
[----:B------:R-:W-:Y:S05]  /*3900*/  BSYNC B1 ;  /* 0x0000000000017941 */ /* 0x000fea0003800000 */
.L_x_45:
[----:B-----5:R-:W-:Y:S01]  /*3910*/  LOP3.LUT R26, R26, 0xff, RZ, 0xc0, !PT ;  /* 0x000000ff1a1a7812 */ /* 0x020fe200078ec0ff */
[----:B------:R-:W-:Y:S01]  /*3920*/  BSSY B1, `(.L_x_47) ;  /* 0x000000b000017945 */ /* 0x000fe20003800000 */
[----:B------:R-:W-:Y:S02]  /*3930*/  ISETP.LT.OR P3, PT, R6, 0xa, !P0 ;  /* 0x0000000a0600780c */ /* 0x000fe40004761670 */
[----:B------:R-:W-:-:S05]  /*3940*/  F2FP.F16.E4M3.UNPACK_B R26, R26 ;  /* 0x0000001aff1a723e */ /* 0x000fca00020006ff */
[----:B----4-:R-:W-:-:S05]  /*3950*/  HADD2.F32 R27, -RZ, R26.H0_H0 ;  /* 0x2000001aff1b7230 */ /* 0x010fca0000004100 */
[----:B------:R-:W-:-:S04]  /*3960*/  FMUL R26, R27, R12 ;  /* 0x0000000c1b1a7220 */ /* 0x000fc80000400000 */
[----:B------:R-:W-:-:S05]  /*3970*/  FFMA R26, R145, R10, R26 ;  /* 0x0000000a911a7223 */ /* 0x000fca000000001a */
[----:B------:R-:W-:Y:S02]  /*3980*/  F2FP.SATFINITE.E4M3.F32.PACK_AB_MERGE_C R27, RZ, R26, RZ ;  /* 0x0000001aff1b723e */ /* 0x000fe400048070ff */
[----:B------:R-:W-:-:S03]  /*3990*/  PRMT R26, RZ, 0x7610, R26 ;  /* 0x00007610ff1a7816 */ /* 0x000fc6000000001a */
[----:B------:R4:W-:Y:S01]  /*39a0*/  @!P4 STG.E.U8 desc[UR14][R18.64+0x8], R27 ;  /* 0x0000081b1200c986 */ /* 0x0009e2000c10110e */
[----:B------:R-:W-:Y:S05]  /*39b0*/  @P3 BRA `(.L_x_48) ;  /* 0x0000000000043947 */ /* 0x000fea0003800000 */
[----:B------:R0:W5:Y:S02]  /*39c0*/  LDG.E.U8 R26, desc[UR14][R4.64+0x9] ;  /* 0x0000090e041a7981 */ /* 0x000164000c1e1100 */
.L_x_48:
[----:B------:R-:W-:Y:S05]  /*39d0*/  BSYNC B1 ;  /* 0x0000000000017941 */ /* 0x000fea0003800000 */
.L_x_47:
        /* <DEDUP_REMOVED lines=12> */
.L_x_50:
[----:B------:R-:W-:Y:S05]  /*3aa0*/  BSYNC B1 ;  /* 0x0000000000017941 */ /* 0x000fea0003800000 */
.L_x_49:
        /* <DEDUP_REMOVED lines=12> */
.L_x_52:
[----:B------:R-:W-:Y:S05]  /*3b70*/  BSYNC B1 ;  /* 0x0000000000017941 */ /* 0x000fea0003800000 */
.L_x_51:
        /* <DEDUP_REMOVED lines=12> */
.L_x_54:
[----:B------:R-:W-:Y:S05]  /*3c40*/  BSYNC B1 ;  /* 0x0000000000017941 */ /* 0x000fea0003800000 */
.L_x_53:
        /* <DEDUP_REMOVED lines=12> */
.L_x_56:
[----:B------:R-:W-:Y:S05]  /*3d10*/  BSYNC B1 ;  /* 0x0000000000017941 */ /* 0x000fea0003800000 */
.L_x_55:
        /* <DEDUP_REMOVED lines=12> */
.L_x_58:
[----:B------:R-:W-:Y:S05]  /*3de0*/  BSYNC B1 ;  /* 0x0000000000017941 */ /* 0x000fea0003800000 */
.L_x_57:
        /* <DEDUP_REMOVED lines=12> */
.L_x_60:
[----:B------:R-:W-:Y:S05]  /*3eb0*/  BSYNC B1 ;  /* 0x0000000000017941 */ /* 0x000fea0003800000 */
.L_x_59:
        /* <DEDUP_REMOVED lines=12> */
.L_x_62:
[----:B------:R-:W-:Y:S05]  /*3f80*/  BSYNC B1 ;  /* 0x0000000000017941 */ /* 0x000fea0003800000 */
.L_x_61:
        /* <DEDUP_REMOVED lines=12> */
.L_x_64:
[----:B------:R-:W-:Y:S05]  /*4050*/  BSYNC B1 ;  /* 0x0000000000017941 */ /* 0x000fea0003800000 */
.L_x_63:
        /* <DEDUP_REMOVED lines=12> */
.L_x_66:
[----:B------:R-:W-:Y:S05]  /*4120*/  BSYNC B1 ;  /* 0x0000000000017941 */ /* 0x000fea0003800000 */
.L_x_65:
        /* <DEDUP_REMOVED lines=12> */
.L_x_68:
[----:B------:R-:W-:Y:S05]  /*41f0*/  BSYNC B1 ;  /* 0x0000000000017941 */ /* 0x000fea0003800000 */
.L_x_67:
        /* <DEDUP_REMOVED lines=12> */
.L_x_70:
[----:B------:R-:W-:Y:S05]  /*42c0*/  BSYNC B1 ;  /* 0x0000000000017941 */ /* 0x000fea0003800000 */
.L_x_69:
        /* <DEDUP_REMOVED lines=12> */
.L_x_72:
[----:B------:R-:W-:Y:S05]  /*4390*/  BSYNC B1 ;  /* 0x0000000000017941 */ /* 0x000fea0003800000 */
.L_x_71:
        /* <DEDUP_REMOVED lines=12> */
.L_x_74:
[----:B------:R-:W-:Y:S05]  /*4460*/  BSYNC B1 ;  /* 0x0000000000017941 */ /* 0x000fea0003800000 */
.L_x_73:
        /* <DEDUP_REMOVED lines=12> */
.L_x_76:
[----:B------:R-:W-:Y:S05]  /*4530*/  BSYNC B1 ;  /* 0x0000000000017941 */ /* 0x000fea0003800000 */
.L_x_75:
        /* <DEDUP_REMOVED lines=12> */
.L_x_78:
[----:B------:R-:W-:Y:S05]  /*4600*/  BSYNC B1 ;  /* 0x0000000000017941 */ /* 0x000fea0003800000 */
.L_x_77:
        /* <DEDUP_REMOVED lines=12> */
.L_x_80:
[----:B------:R-:W-:Y:S05]  /*46d0*/  BSYNC B1 ;  /* 0x0000000000017941 */ /* 0x000fea0003800000 */
.L_x_79:
        /* <DEDUP_REMOVED lines=12> */
.L_x_82:
[----:B------:R-:W-:Y:S05]  /*47a0*/  BSYNC B1 ;  /* 0x0000000000017941 */ /* 0x000fea0003800000 */
.L_x_81:
        /* <DEDUP_REMOVED lines=12> */
.L_x_84:
[----:B------:R-:W-:Y:S05]  /*4870*/  BSYNC B1 ;  /* 0x0000000000017941 */ /* 0x000fea0003800000 */
.L_x_83:
        /* <DEDUP_REMOVED lines=12> */
.L_x_86:
[----:B------:R-:W-:Y:S05]  /*4940*/  BSYNC B1 ;  /* 0x0000000000017941 */ /* 0x000fea0003800000 */
.L_x_85:
        /* <DEDUP_REMOVED lines=12> */
.L_x_88:
[----:B------:R-:W-:Y:S05]  /*4a10*/  BSYNC B1 ;  /* 0x0000000000017941 */ /* 0x000fea0003800000 */
.L_x_87:
        /* <DEDUP_REMOVED lines=12> */
.L_x_90:
[----:B------:R-:W-:Y:S05]  /*4ae0*/  BSYNC B1 ;  /* 0x0000000000017941 */ /* 0x000fea0003800000 */
.L_x_89:
        /* <DEDUP_REMOVED lines=12> */
.L_x_92:
[----:B------:R-:W-:Y:S05]  /*4bb0*/  BSYNC B1 ;  /* 0x0000000000017941 */ /* 0x000fea0003800000 */
.L_x_91:
        /* <DEDUP_REMOVED lines=12> */
.L_x_94:
[----:B------:R-:W-:Y:S05]  /*4c80*/  BSYNC B1 ;  /* 0x0000000000017941 */ /* 0x000fea0003800000 */
.L_x_93:
        /* <DEDUP_REMOVED lines=12> */
.L_x_96:
[----:B------:R-:W-:Y:S05]  /*4d50*/  BSYNC B1 ;  /* 0x0000000000017941 */ /* 0x000fea0003800000 */
.L_x_95:
        /* <DEDUP_REMOVED lines=12> */
.L_x_98:
[----:B------:R-:W-:Y:S05]  /*4e20*/  BSYNC B1 ;  /* 0x0000000000017941 */ /* 0x000fea0003800000 */
.L_x_97:
        /* <DEDUP_REMOVED lines=12> */
.L_x_100:
[----:B------:R-:W-:Y:S05]  /*4ef0*/  BSYNC B1 ;  /* 0x0000000000017941 */ /* 0x000fea0003800000 */
.L_x_99:
        /* <DEDUP_REMOVED lines=12> */
.L_x_102:
[----:B------:R-:W-:Y:S05]  /*4fc0*/  BSYNC B1 ;  /* 0x0000000000017941 */ /* 0x000fea0003800000 */
.L_x_101:
        /* <DEDUP_REMOVED lines=12> */
.L_x_104:
[----:B------:R-:W-:Y:S05]  /*5090*/  BSYNC B1 ;  /* 0x0000000000017941 */ /* 0x000fea0003800000 */
.L_x_103:
        /* <DEDUP_REMOVED lines=12> */
.L_x_106:
[----:B------:R-:W-:Y:S05]  /*5160*/  BSYNC B1 ;  /* 0x0000000000017941 */ /* 0x000fea0003800000 */
.L_x_105:
        /* <DEDUP_REMOVED lines=12> */
.L_x_108:
[----:B------:R-:W-:Y:S05]  /*5230*/  BSYNC B1 ;  /* 0x0000000000017941 */ /* 0x000fea0003800000 */
.L_x_107:
        /* <DEDUP_REMOVED lines=12> */
.L_x_110:
[----:B------:R-:W-:Y:S05]  /*5300*/  BSYNC B1 ;  /* 0x0000000000017941 */ /* 0x000fea0003800000 */
.L_x_109:
        /* <DEDUP_REMOVED lines=12> */
.L_x_112:
[----:B------:R-:W-:Y:S05]  /*53d0*/  BSYNC B1 ;  /* 0x0000000000017941 */ /* 0x000fea0003800000 */
.L_x_111:
        /* <DEDUP_REMOVED lines=12> */
.L_x_114:
[----:B------:R-:W-:Y:S05]  /*54a0*/  BSYNC B1 ;  /* 0x0000000000017941 */ /* 0x000fea0003800000 */
.L_x_113:
        /* <DEDUP_REMOVED lines=12> */
.L_x_116:
[----:B------:R-:W-:Y:S05]  /*5570*/  BSYNC B1 ;  /* 0x0000000000017941 */ /* 0x000fea0003800000 */
.L_x_115:
        /* <DEDUP_REMOVED lines=12> */
.L_x_118:
[----:B------:R-:W-:Y:S05]  /*5640*/  BSYNC B1 ;  /* 0x0000000000017941 */ /* 0x000fea0003800000 */
.L_x_117:
        /* <DEDUP_REMOVED lines=12> */
.L_x_120:
[----:B------:R-:W-:Y:S05]  /*5710*/  BSYNC B1 ;  /* 0x0000000000017941 */ /* 0x000fea0003800000 */
.L_x_119:
        /* <DEDUP_REMOVED lines=12> */
.L_x_122:
[----:B------:R-:W-:Y:S05]  /*57e0*/  BSYNC B1 ;  /* 0x0000000000017941 */ /* 0x000fea0003800000 */
.L_x_121:
        /* <DEDUP_REMOVED lines=12> */
.L_x_124:
[----:B------:R-:W-:Y:S05]  /*58b0*/  BSYNC B1 ;  /* 0x0000000000017941 */ /* 0x000fea0003800000 */
.L_x_123:
        /* <DEDUP_REMOVED lines=12> */
.L_x_126:
[----:B------:R-:W-:Y:S05]  /*5980*/  BSYNC B1 ;  /* 0x0000000000017941 */ /* 0x000fea0003800000 */
.L_x_125:
        /* <DEDUP_REMOVED lines=12> */
.L_x_128:
[----:B------:R-:W-:Y:S05]  /*5a50*/  BSYNC B1 ;  /* 0x0000000000017941 */ /* 0x000fea0003800000 */
.L_x_127:
        /* <DEDUP_REMOVED lines=12> */
.L_x_130:
[----:B------:R-:W-:Y:S05]  /*5b20*/  BSYNC B1 ;  /* 0x0000000000017941 */ /* 0x000fea0003800000 */
.L_x_129:
        /* <DEDUP_REMOVED lines=12> */
.L_x_132:
[----:B------:R-:W-:Y:S05]  /*5bf0*/  BSYNC B1 ;  /* 0x0000000000017941 */ /* 0x000fea0003800000 */
.L_x_131:
        /* <DEDUP_REMOVED lines=12> */
.L_x_134:
[----:B------:R-:W-:Y:S05]  /*5cc0*/  BSYNC B1 ;  /* 0x0000000000017941 */ /* 0x000fea0003800000 */
.L_x_133:
        /* <DEDUP_REMOVED lines=12> */
.L_x_136:
[----:B------:R-:W-:Y:S05]  /*5d90*/  BSYNC B1 ;  /* 0x0000000000017941 */ /* 0x000fea0003800000 */
.L_x_135:
        /* <DEDUP_REMOVED lines=12> */
.L_x_138:
[----:B------:R-:W-:Y:S05]  /*5e60*/  BSYNC B1 ;  /* 0x0000000000017941 */ /* 0x000fea0003800000 */
.L_x_137:
        /* <DEDUP_REMOVED lines=12> */
.L_x_140:
[----:B------:R-:W-:Y:S05]  /*5f30*/  BSYNC B1 ;  /* 0x0000000000017941 */ /* 0x000fea0003800000 */
.L_x_139:
        /* <DEDUP_REMOVED lines=12> */
.L_x_142:
[----:B------:R-:W-:Y:S05]  /*6000*/  BSYNC B1 ;  /* 0x0000000000017941 */ /* 0x000fea0003800000 */
.L_x_141:
        /* <DEDUP_REMOVED lines=12> */
.L_x_144:
[----:B------:R-:W-:Y:S05]  /*60d0*/  BSYNC B1 ;  /* 0x0000000000017941 */ /* 0x000fea0003800000 */
.L_x_143:
        /* <DEDUP_REMOVED lines=12> */
.L_x_146:
[----:B------:R-:W-:Y:S05]  /*61a0*/  BSYNC B1 ;  /* 0x0000000000017941 */ /* 0x000fea0003800000 */
.L_x_145:
        /* <DEDUP_REMOVED lines=12> */
.L_x_148:
[----:B------:R-:W-:Y:S05]  /*6270*/  BSYNC B1 ;  /* 0x0000000000017941 */ /* 0x000fea0003800000 */
.L_x_147:
        /* <DEDUP_REMOVED lines=12> */
.L_x_150:
[----:B------:R-:W-:Y:S05]  /*6340*/  BSYNC B1 ;  /* 0x0000000000017941 */ /* 0x000fea0003800000 */
.L_x_149:
        /* <DEDUP_REMOVED lines=12> */
.L_x_152:
[----:B------:R-:W-:Y:S05]  /*6410*/  BSYNC B1 ;  /* 0x0000000000017941 */ /* 0x000fea0003800000 */
.L_x_151:
        /* <DEDUP_REMOVED lines=12> */
.L_x_154:
[----:B------:R-:W-:Y:S05]  /*64e0*/  BSYNC B1 ;  /* 0x0000000000017941 */ /* 0x000fea0003800000 */
.L_x_153:
        /* <DEDUP_REMOVED lines=12> */
.L_x_156:
[----:B------:R-:W-:Y:S05]  /*65b0*/  BSYNC B1 ;  /* 0x0000000000017941 */ /* 0x000fea0003800000 */
.L_x_155:
        /* <DEDUP_REMOVED lines=12> */
.L_x_158:
[----:B------:R-:W-:Y:S05]  /*6680*/  BSYNC B1 ;  /* 0x0000000000017941 */ /* 0x000fea0003800000 */
.L_x_157:
[----:B-----5:R-:W-:Y:S01]  /*6690*/  LOP3.LUT R26, R26, 0xff, RZ, 0xc0, !PT ;  /* 0x000000ff1a1a7812 */ /* 0x020fe200078ec0ff */
[----:B------:R-:W-:Y:S01]  /*66a0*/  BSSY B1, `(.L_x_159) ;  /* 0x000000b000017945 */ /* 0x000fe20003800000 */
[----:B------:R-:W-:Y:S02]  /*66b0*/  ISETP.LT.OR P0, PT, R6, 0x7a, !P0 ;  /* 0x0000007a0600780c */ /* 0x000fe40004701670 */
[----:B------:R-:W-:-:S05]  /*66c0*/  F2FP.F16.E4M3.UNPACK_B R26, R26 ;  /* 0x0000001aff1a723e */ /* 0x000fca00020006ff */
[----:B----4-:R-:W-:-:S05]  /*66d0*/  HADD2.F32 R27, -RZ, R26.H0_H0 ;  /* 0x2000001aff1b7230 */ /* 0x010fca0000004100 */
[----:B------:R-:W-:-:S04]  /*66e0*/  FMUL R26, R27, R12 ;  /* 0x0000000c1b1a7220 */ /* 0x000fc80000400000 */
[----:B------:R-:W-:Y:S01]  /*66f0*/  FFMA R26, R21, R10, R26 ;  /* 0x0000000a151a7223 */ /* 0x000fe2000000001a */
[----:B------:R-:W-:-:S04]  /*6700*/  PRMT R21, RZ, 0x7610, R21 ;  /* 0x00007610ff157816 */ /* 0x000fc80000000015 */
[----:B------:R-:W-:-:S05]  /*6710*/  F2FP.SATFINITE.E4M3.F32.PACK_AB_MERGE_C R27, RZ, R26, RZ ;  /* 0x0000001aff1b723e */ /* 0x000fca00048070ff */
[----:B------:R4:W-:Y:S01]  /*6720*/  @!P4 STG.E.U8 desc[UR14][R18.64+0x78], R27 ;  /* 0x0000781b1200c986 */ /* 0x0009e2000c10110e */
[----:B------:R-:W-:Y:S05]  /*6730*/  @P0 BRA `(.L_x_160) ;  /* 0x0000000000040947 */ /* 0x000fea0003800000 */
[----:B------:R0:W5:Y:S02]  /*6740*/  LDG.E.U8 R21, desc[UR14][R4.64+0x79] ;  /* 0x0000790e04157981 */ /* 0x000164000c1e1100 */
.L_x_160:
[----:B------:R-:W-:Y:S05]  /*6750*/  BSYNC B1 ;  /* 0x0000000000017941 */ /* 0x000fea0003800000 */
.L_x_159:
[----:B-----5:R-:W-:Y:S01]  /*6760*/  LOP3.LUT R21, R21, 0xff, RZ, 0xc0, !PT ;  /* 0x000000ff15157812 */ /* 0x020fe200078ec0ff */
[----:B------:R-:W-:Y:S01]  /*6770*/  BSSY B1, `(.L_x_161) ;  /* 0x000000b000017945 */ /* 0x000fe20003800000 */
[----:B------:R-:W-:Y:S02]  /*6780*/  ISETP.LT.OR P3, PT, R6, 0x79, !P1 ;  /* 0x000000790600780c */ /* 0x000fe40004f61670 */
[----:B------:R-:W-:Y:S02]  /*6790*/  F2FP.F16.E4M3.UNPACK_B R21, R21 ;  /* 0x00000015ff15723e */ /* 0x000fe400020006ff */
[----:B0-2---:R-:W-:-:S03]  /*67a0*/  PRMT R4, RZ, 0x7610, R4 ;  /* 0x00007610ff047816 */ /* 0x005fc60000000004 */
[----:B------:R-:W-:-:S05]  /*67b0*/  HADD2.F32 R21, -RZ, R21.H0_H0 ;  /* 0x20000015ff157230 */ /* 0x000fca0000004100 */
[----:B------:R-:W-:-:S04]  /*67c0*/  FMUL R21, R21, R12 ;  /* 0x0000000c15157220 */ /* 0x000fc80000400000 */
[----:B------:R-:W-:-:S05]  /*67d0*/  FFMA R21, R20, R10, R21 ;  /* 0x0000000a14157223 */ /* 0x000fca0000000015 */
[----:B------:R-:W-:-:S05]  /*67e0*/  F2FP.SATFINITE.E4M3.F32.PACK_AB_MERGE_C R21, RZ, R21, RZ ;  /* 0x00000015ff15723e */ /* 0x000fca00048070ff */
[----:B------:R0:W-:Y:S01]  /*67f0*/  @!P0 STG.E.U8 desc[UR14][R18.64+0x79], R21 ;  /* 0x0000791512008986 */ /* 0x0001e2000c10110e */
[----:B------:R-:W-:Y:S05]  /*6800*/  @P3 BRA `(.L_x_162) ;  /* 0x0000000000043947 */ /* 0x000fea0003800000 */
[----:B------:R2:W5:Y:S02]  /*6810*/  LDG.E.U8 R4, desc[UR14][R24.64+0x78] ;  /* 0x0000780e18047981 */ /* 0x000564000c1e1100 */
.L_x_162:
[----:B------:R-:W-:Y:S05]  /*6820*/  BSYNC B1 ;  /* 0x0000000000017941 */ /* 0x000fea0003800000 */
.L_x_161:
        /* <DEDUP_REMOVED lines=12> */
.L_x_164:
[----:B------:R-:W-:Y:S05]  /*68f0*/  BSYNC B1 ;  /* 0x0000000000017941 */ /* 0x000fea0003800000 */
.L_x_163:
[----:B------:R-:W-:Y:S05]  /*6900*/  @P1 BRA `(.L_x_165) ;  /* 0x0000001000281947 */ /* 0x000fea0003800000 */
[----:B-----5:R-:W-:-:S04]  /*6910*/  LOP3.LUT R4, R4, 0xff, RZ, 0xc0, !PT ;  /* 0x000000ff04047812 */ /* 0x020fc800078ec0ff */
[----:B------:R-:W-:-:S05]  /*6920*/  F2FP.F16.E4M3.UNPACK_B R4, R4 ;  /* 0x00000004ff04723e */ /* 0x000fca00020006ff */
[----:B0-----:R-:W-:-:S05]  /*6930*/  HADD2.F32 R5, -RZ, R4.H0_H0 ;  /* 0x20000004ff057230 */ /* 0x001fca0000004100 */
[----:B------:R-:W-:-:S04]  /*6940*/  FMUL R5, R5, R12 ;  /* 0x0000000c05057220 */ /* 0x000fc80000400000 */
[----:B------:R-:W-:-:S05]  /*6950*/  FFMA R5, R22, R10, R5 ;  /* 0x0000000a16057223 */ /* 0x000fca0000000005 */
[----:B------:R-:W-:-:S05]  /*6960*/  F2FP.SATFINITE.E4M3.F32.PACK_AB_MERGE_C R5, RZ, R5, RZ ;  /* 0x00000005ff05723e */ /* 0x000fca00048070ff */
[----:B------:R0:W-:Y:S01]  /*6970*/  STG.E.U8 desc[UR14][R16.64+0x79], R5 ;  /* 0x0000790510007986 */ /* 0x0001e2000c10110e */
[----:B------:R-:W-:Y:S05]  /*6980*/  BRA `(.L_x_165) ;  /* 0x0000001000087947 */ /* 0x000fea0003800000 */
.L_x_36:
[----:B------:R-:W-:Y:S01]  /*6990*/  ISETP.GE.AND P1, PT, R30, 0x1, PT ;  /* 0x000000011e00780c */ /* 0x000fe20003f26270 */
[-C--:B------:R-:W-:Y:S01]  /*69a0*/  FMUL R149, R149, R10.reuse ;  /* 0x0000000a95957220 */ /* 0x080fe20000400000 */
[-C--:B------:R-:W-:Y:S01]  /*69b0*/  FMUL R144, R144, R10.reuse ;  /* 0x0000000a90907220 */ /* 0x080fe20000400000 */
[----:B------:R-:W-:Y:S01]  /*69c0*/  ISETP.GE.AND P0, PT, R30, 0x9, PT ;  /* 0x000000091e00780c */ /* 0x000fe20003f06270 */
[-C--:B------:R-:W-:Y:S01]  /*69d0*/  FMUL R147, R147, R10.reuse ;  /* 0x0000000a93937220 */ /* 0x080fe20000400000 */
[----:B------:R-:W-:Y:S01]  /*69e0*/  ISETP.LT.OR P4, PT, R6, 0x1, !P1 ;  /* 0x000000010600780c */ /* 0x000fe20004f81670 */
[-C--:B------:R-:W-:Y:S01]  /*69f0*/  FMUL R142, R142, R10.reuse ;  /* 0x0000000a8e8e7220 */ /* 0x080fe20000400000 */
[----:B------:R-:W-:Y:S01]  /*6a00*/  ISETP.LT.OR P5, PT, R6, 0x2, !P1 ;  /* 0x000000020600780c */ /* 0x000fe20004fa1670 */
[-C--:B------:R-:W-:Y:S01]  /*6a10*/  FMUL R145, R145, R10.reuse ;  /* 0x0000000a91917220 */ /* 0x080fe20000400000 */
[----:B------:R-:W-:Y:S01]  /*6a20*/  F2FP.SATFINITE.E4M3.F32.PACK_AB_MERGE_C R149, RZ, R149, RZ ;  /* 0x00000095ff95723e */ /* 0x000fe200048070ff */
[----:B------:R-:W-:Y:S01]  /*6a30*/  FMUL R140, R140, R10 ;  /* 0x0000000a8c8c7220 */ /* 0x000fe20000400000 */
[----:B------:R-:W-:Y:S01]  /*6a40*/  F2FP.SATFINITE.E4M3.F32.PACK_AB_MERGE_C R5, RZ, R144, RZ ;  /* 0x00000090ff05723e */ /* 0x000fe200048070ff */
[-C--:B------:R-:W-:Y:S01]  /*6a50*/  FMUL R143, R143, R10.reuse ;  /* 0x0000000a8f8f7220 */ /* 0x080fe20000400000 */
[----:B------:R-:W-:Y:S01]  /*6a60*/  ISETP.LT.OR P3, PT, R6, 0x1, !P0 ;  /* 0x000000010600780c */ /* 0x000fe20004761670 */
[-C--:B------:R-:W-:Y:S01]  /*6a70*/  FMUL R138, R138, R10.reuse ;  /* 0x0000000a8a8a7220 */ /* 0x080fe20000400000 */
[C---:B------:R-:W-:Y:S01]  /*6a80*/  ISETP.LT.OR P6, PT, R6.reuse, 0xa, !P1 ;  /* 0x0000000a0600780c */ /* 0x040fe20004fc1670 */
[-C--:B------:R-:W-:Y:S01]  /*6a90*/  FMUL R141, R141, R10.reuse ;  /* 0x0000000a8d8d7220 */ /* 0x080fe20000400000 */
[----:B------:R-:W-:Y:S01]  /*6aa0*/  F2FP.SATFINITE.E4M3.F32.PACK_AB_MERGE_C R147, RZ, R147, RZ ;  /* 0x00000093ff93723e */ /* 0x000fe200048070ff */
[----:B------:R-:W-:Y:S01]  /*6ab0*/  @!P4 STG.E.U8 desc[UR14][R18.64], R149 ;  /* 0x000000951200c986 */ /* 0x000fe2000c10110e */
[----:B------:R-:W-:Y:S01]  /*6ac0*/  ISETP.LT.OR P4, PT, R6, 0x2, !P0 ;  /* 0x000000020600780c */ /* 0x000fe20004781670 */
[----:B------:R-:W-:Y:S01]  /*6ad0*/  FMUL R136, R136, R10 ;  /* 0x0000000a88887220 */ /* 0x000fe20000400000 */
[----:B------:R-:W-:Y:S01]  /*6ae0*/  F2FP.SATFINITE.E4M3.F32.PACK_AB_MERGE_C R25, RZ, R142, RZ ;  /* 0x0000008eff19723e */ /* 0x000fe200048070ff */
[----:B------:R0:W-:Y:S01]  /*6af0*/  @!P5 STG.E.U8 desc[UR14][R18.64+0x1], R5 ;  /* 0x000001051200d986 */ /* 0x0001e2000c10110e */
[C---:B------:R-:W-:Y:S01]  /*6b00*/  ISETP.LT.OR P5, PT, R6.reuse, 0x9, !P1 ;  /* 0x000000090600780c */ /* 0x040fe20004fa1670 */
[-C--:B------:R-:W-:Y:S01]  /*6b10*/  FMUL R139, R139, R10.reuse ;  /* 0x0000000a8b8b7220 */ /* 0x080fe20000400000 */
[----:B------:R-:W-:Y:S01]  /*6b20*/  F2FP.SATFINITE.E4M3.F32.PACK_AB_MERGE_C R145, RZ, R145, RZ ;  /* 0x00000091ff91723e */ /* 0x000fe200048070ff */
[----:B------:R-:W-:Y:S01]  /*6b30*/  @!P3 STG.E.U8 desc[UR14][R16.64], R147 ;  /* 0x000000931000b986 */ /* 0x000fe2000c10110e */
[----:B------:R-:W-:Y:S01]  /*6b40*/  ISETP.LT.OR P3, PT, R6, 0x9, !P0 ;  /* 0x000000090600780c */ /* 0x000fe20004761670 */
[-C--:B------:R-:W-:Y:S01]  /*6b50*/  FMUL R134, R134, R10.reuse ;  /* 0x0000000a86867220 */ /* 0x080fe20000400000 */
[----:B------:R-:W-:Y:S01]  /*6b60*/  F2FP.SATFINITE.E4M3.F32.PACK_AB_MERGE_C R143, RZ, R143, RZ ;  /* 0x0000008fff8f723e */ /* 0x000fe200048070ff */
[-C--:B------:R-:W-:Y:S01]  /*6b70*/  FMUL R137, R137, R10.reuse ;  /* 0x0000000a89897220 */ /* 0x080fe20000400000 */
[----:B------:R-:W-:Y:S01]  /*6b80*/  F2FP.SATFINITE.E4M3.F32.PACK_AB_MERGE_C R141, RZ, R141, RZ ;  /* 0x0000008dff8d723e */ /* 0x000fe200048070ff */
[----:B------:R1:W-:Y:S01]  /*6b90*/  @!P4 STG.E.U8 desc[UR14][R16.64+0x1], R25 ;  /* 0x000001191000c986 */ /* 0x0003e2000c10110e */
[----:B------:R-:W-:Y:S01]  /*6ba0*/  ISETP.LT.OR P4, PT, R6, 0xa, !P0 ;  /* 0x0000000a0600780c */ /* 0x000fe20004781670 */
[----:B------:R-:W-:Y:S01]  /*6bb0*/  FMUL R132, R132, R10 ;  /* 0x0000000a84847220 */ /* 0x000fe20000400000 */
[----:B0-----:R-:W-:Y:S01]  /*6bc0*/  F2FP.SATFINITE.E4M3.F32.PACK_AB_MERGE_C R5, RZ, R140, RZ ;  /* 0x0000008cff05723e */ /* 0x001fe200048070ff */
[----:B------:R-:W-:Y:S01]  /*6bd0*/  @!P5 STG.E.U8 desc[UR14][R18.64+0x8], R145 ;  /* 0x000008911200d986 */ /* 0x000fe2000c10110e */
[C---:B------:R-:W-:Y:S01]  /*6be0*/  ISETP.LT.OR P5, PT, R6.reuse, 0x11, !P1 ;  /* 0x000000110600780c */ /* 0x040fe20004fa1670 */
[-C--:B------:R-:W-:Y:S01]  /*6bf0*/  FMUL R135, R135, R10.reuse ;  /* 0x0000000a87877220 */ /* 0x080fe20000400000 */
[----:B------:R-:W-:Y:S01]  /*6c00*/  F2FP.SATFINITE.E4M3.F32.PACK_AB_MERGE_C R139, RZ, R139, RZ ;  /* 0x0000008bff8b723e */ /* 0x000fe200048070ff */
[----:B------:R0:W-:Y:S01]  /*6c10*/  @!P6 STG.E.U8 desc[UR14][R18.64+0x9], R5 ;  /* 0x000009051200e986 */ /* 0x0001e2000c10110e */
[----:B------:R-:W-:Y:S01]  /*6c20*/  ISETP.LT.OR P6, PT, R6, 0x12, !P1 ;  /* 0x000000120600780c */ /* 0x000fe20004fc1670 */
[----:B------:R-:W-:Y:S01]  /*6c30*/  FMUL R130, R130, R10 ;  /* 0x0000000a82827220 */ /* 0x000fe20000400000 */
[----:B------:R-:W-:Y:S01]  /*6c40*/  F2FP.SATFINITE.E4M3.F32.PACK_AB_MERGE_C R137, RZ, R137, RZ ;  /* 0x00000089ff89723e */ /* 0x000fe200048070ff */
[----:B------:R-:W-:Y:S01]  /*6c50*/  @!P3 STG.E.U8 desc[UR14][R16.64+0x8], R143 ;  /* 0x0000088f1000b986 */ /* 0x000fe2000c10110e */
[----:B-1----:R-:W-:Y:S01]  /*6c60*/  F2FP.SATFINITE.E4M3.F32.PACK_AB_MERGE_C R25, RZ, R138, RZ ;  /* 0x0000008aff19723e */ /* 0x002fe200048070ff */
[-C--:B------:R-:W-:Y:S01]  /*6c70*/  FMUL R133, R133, R10.reuse ;  /* 0x0000000a85857220 */ /* 0x080fe20000400000 */
[----:B------:R-:W-:Y:S01]  /*6c80*/  ISETP.LT.OR P3, PT, R6, 0x11, !P0 ;  /* 0x000000110600780c */ /* 0x000fe20004761670 */
[-C--:B------:R-:W-:Y:S01]  /*6c90*/  FMUL R128, R128, R10.reuse ;  /* 0x0000000a80807220 */ /* 0x080fe20000400000 */
[----:B------:R-:W-:Y:S01]  /*6ca0*/  F2FP.SATFINITE.E4M3.F32.PACK_AB_MERGE_C R135, RZ, R135, RZ ;  /* 0x00000087ff87723e */ /* 0x000fe200048070ff */
[----:B------:R1:W-:Y:S01]  /*6cb0*/  @!P4 STG.E.U8 desc[UR14][R16.64+0x9], R25 ;  /* 0x000009191000c986 */ /* 0x0003e2000c10110e */
[C---:B------:R-:W-:Y:S01]  /*6cc0*/  ISETP.LT.OR P4, PT, R6.reuse, 0x12, !P0 ;  /* 0x000000120600780c */ /* 0x040fe20004781670 */
[----:B------:R-:W-:Y:S01]  /*6cd0*/  FMUL R131, R131, R10 ;  /* 0x0000000a83837220 */ /* 0x000fe20000400000 */
[----:B0-----:R-:W-:Y:S01]  /*6ce0*/  F2FP.SATFINITE.E4M3.F32.PACK_AB_MERGE_C R5, RZ, R136, RZ ;  /* 0x00000088ff05723e */ /* 0x001fe200048070ff */
[----:B------:R-:W-:Y:S01]  /*6cf0*/  @!P5 STG.E.U8 desc[UR14][R18.64+0x10], R141 ;  /* 0x0000108d1200d986 */ /* 0x000fe2000c10110e */
[----:B------:R-:W-:Y:S01]  /*6d00*/  ISETP.LT.OR P5, PT, R6, 0x19, !P1 ;  /* 0x000000190600780c */ /* 0x000fe20004fa1670 */
[-C--:B------:R-:W-:Y:S01]  /*6d10*/  FMUL R126, R126, R10.reuse ;  /* 0x0000000a7e7e7220 */ /* 0x080fe20000400000 */
[----:B------:R-:W-:Y:S01]  /*6d20*/  F2FP.SATFINITE.E4M3.F32.PACK_AB_MERGE_C R133, RZ, R133, RZ ;  /* 0x00000085ff85723e */ /* 0x000fe200048070ff */
[----:B------:R0:W-:Y:S01]  /*6d30*/  @!P6 STG.E.U8 desc[UR14][R18.64+0x11], R5 ;  /* 0x000011051200e986 */ /* 0x0001e2000c10110e */
[----:B------:R-:W-:Y:S01]  /*6d40*/  ISETP.LT.OR P6, PT, R6, 0x1a, !P1 ;  /* 0x0000001a0600780c */ /* 0x000fe20004fc1670 */
[-C--:B------:R-:W-:Y:S01]  /*6d50*/  FMUL R129, R129, R10.reuse ;  /* 0x0000000a81817220 */ /* 0x080fe20000400000 */
[----:B------:R-:W-:Y:S01]  /*6d60*/  FMUL R124, R124, R10 ;  /* 0x0000000a7c7c7220 */ /* 0x000fe20000400000 */
[----:B-1----:R-:W-:Y:S01]  /*6d70*/  F2FP.SATFINITE.E4M3.F32.PACK_AB_MERGE_C R25, RZ, R134, RZ ;  /* 0x00000086ff19723e */ /* 0x002fe200048070ff */
[----:B------:R-:W-:Y:S01]  /*6d80*/  @!P3 STG.E.U8 desc[UR14][R16.64+0x10], R139 ;  /* 0x0000108b1000b986 */ /* 0x000fe2000c10110e */
[C---:B------:R-:W-:Y:S01]  /*6d90*/  ISETP.LT.OR P3, PT, R6.reuse, 0x19, !P0 ;  /* 0x000000190600780c */ /* 0x040fe20004761670 */
        /* <DEDUP_REMOVED lines=37> */
[-C--:B------:R-:W-:Y:S01]  /*6ff0*/  FMUL R112, R112, R10.reuse ;  /* 0x0000000a70707220 */ /* 0x080fe20000400000 */
        /* <DEDUP_REMOVED lines=81> */
[C---:B------:R-:W-:Y:S01]  /*7510*/  ISETP.LT.OR P6, PT, R6.reuse, 0x52, !P1 ;  /* 0x000000520600780c */ /* 0x040fe20004fc1670 */
        /* <DEDUP_REMOVED lines=22> */
[----:B------:R-:W-:-:S02]  /*7680*/  ISETP.LT.OR P3, PT, R6, 0x59, !P0 ;  /* 0x000000590600780c */ /* 0x000fc40004761670 */
[----:B------:R-:W-:Y:S01]  /*7690*/  F2FP.SATFINITE.E4M3.F32.PACK_AB_MERGE_C R91, RZ, R91, RZ ;  /* 0x0000005bff5b723e */ /* 0x000fe200048070ff */
[----:B------:R1:W-:Y:S01]  /*76a0*/  @!P4 STG.E.U8 desc[UR14][R16.64+0x51], R25 ;  /* 0x000051191000c986 */ /* 0x0003e2000c10110e */
[C---:B------:R-:W-:Y:S02]  /*76b0*/  ISETP.LT.OR P4, PT, R6.reuse, 0x5a, !P0 ;  /* 0x0000005a0600780c */ /* 0x040fe40004781670 */
[----:B0-----:R-:W-:Y:S01]  /*76c0*/  F2FP.SATFINITE.E4M3.F32.PACK_AB_MERGE_C R5, RZ, R100, RZ ;  /* 0x00000064ff05723e */ /* 0x001fe200048070ff */
[----:B------:R-:W-:Y:S01]  /*76d0*/  @!P5 STG.E.U8 desc[UR14][R18.64+0x58], R105 ;  /* 0x000058691200d986 */ /* 0x000fe2000c10110e */
[C---:B------:R-:W-:Y:S02]  /*76e0*/  ISETP.LT.OR P5, PT, R6.reuse, 0x61, !P1 ;  /* 0x000000610600780c */ /* 0x040fe40004fa1670 */
[----:B------:R-:W-:Y:S01]  /*76f0*/  F2FP.SATFINITE.E4M3.F32.PACK_AB_MERGE_C R21, RZ, R21, RZ ;  /* 0x00000015ff15723e */ /* 0x000fe200048070ff */
[----:B------:R0:W-:Y:S01]  /*7700*/  @!P6 STG.E.U8 desc[UR14][R18.64+0x59], R5 ;  /* 0x000059051200e986 */ /* 0x0001e2000c10110e */
[----:B------:R-:W-:-:S02]  /*7710*/  ISETP.LT.OR P6, PT, R6, 0x62, !P1 ;  /* 0x000000620600780c */ /* 0x000fc40004fc1670 */
[----:B------:R-:W-:Y:S01]  /*7720*/  F2FP.SATFINITE.E4M3.F32.PACK_AB_MERGE_C R23, RZ, R23, RZ ;  /* 0x00000017ff17723e */ /* 0x000fe200048070ff */
[----:B------:R-:W-:Y:S01]  /*7730*/  @!P3 STG.E.U8 desc[UR14][R16.64+0x58], R103 ;  /* 0x000058671000b986 */ /* 0x000fe2000c10110e */
[----:B-1----:R-:W-:Y:S02]  /*7740*/  F2FP.SATFINITE.E4M3.F32.PACK_AB_MERGE_C R25, RZ, R98, RZ ;  /* 0x00000062ff19723e */ /* 0x002fe400048070ff */
[C---:B------:R-:W-:Y:S02]  /*7750*/  ISETP.LT.OR P3, PT, R6.reuse, 0x61, !P0 ;  /* 0x000000610600780c */ /* 0x040fe40004761670 */
[----:B------:R-:W-:Y:S01]  /*7760*/  F2FP.SATFINITE.E4M3.F32.PACK_AB_MERGE_C R27, RZ, R22, RZ ;  /* 0x00000016ff1b723e */ /* 0x000fe200048070ff */
[----:B------:R1:W-:Y:S01]  /*7770*/  @!P4 STG.E.U8 desc[UR14][R16.64+0x59], R25 ;  /* 0x000059191000c986 */ /* 0x0003e2000c10110e */
[C---:B------:R-:W-:Y:S02]  /*7780*/  ISETP.LT.OR P4, PT, R6.reuse, 0x62, !P0 ;  /* 0x000000620600780c */ /* 0x040fe40004781670 */
[----:B0-----:R-:W-:Y:S01]  /*7790*/  F2FP.SATFINITE.E4M3.F32.PACK_AB_MERGE_C R5, RZ, R96, RZ ;  /* 0x00000060ff05723e */ /* 0x001fe200048070ff */
[----:B------:R-:W-:Y:S01]  /*77a0*/  @!P5 STG.E.U8 desc[UR14][R18.64+0x60], R101 ;  /* 0x000060651200d986 */ /* 0x000fe2000c10110e */
[----:B------:R-:W-:-:S03]  /*77b0*/  ISETP.LT.OR P5, PT, R6, 0x69, !P1 ;  /* 0x000000690600780c */ /* 0x000fc60004fa1670 */
[----:B------:R0:W-:Y:S01]  /*77c0*/  @!P6 STG.E.U8 desc[UR14][R18.64+0x61], R5 ;  /* 0x000061051200e986 */ /* 0x0001e2000c10110e */
[C---:B------:R-:W-:Y:S02]  /*77d0*/  ISETP.LT.OR P6, PT, R6.reuse, 0x6a, !P1 ;  /* 0x0000006a0600780c */ /* 0x040fe40004fc1670 */
[----:B-1----:R-:W-:Y:S01]  /*77e0*/  F2FP.SATFINITE.E4M3.F32.PACK_AB_MERGE_C R25, RZ, R94, RZ ;  /* 0x0000005eff19723e */ /* 0x002fe200048070ff */
[----:B------:R-:W-:Y:S01]  /*77f0*/  @!P3 STG.E.U8 desc[UR14][R16.64+0x60], R99 ;  /* 0x000060631000b986 */ /* 0x000fe2000c10110e */
[----:B------:R-:W-:-:S03]  /*7800*/  ISETP.LT.OR P3, PT, R6, 0x69, !P0 ;  /* 0x000000690600780c */ /* 0x000fc60004761670 */
        /* <DEDUP_REMOVED lines=12> */
[C---:B------:R-:W-:Y:S01]  /*78d0*/  ISETP.LT.OR P1, PT, R6.reuse, 0x7a, !P1 ;  /* 0x0000007a0600780c */ /* 0x040fe20004f21670 */
[----:B------:R2:W-:Y:S01]  /*78e0*/  @!P5 STG.E.U8 desc[UR14][R18.64+0x70], R93 ;  /* 0x0000705d1200d986 */ /* 0x0005e2000c10110e */
[C---:B------:R-:W-:Y:S02]  /*78f0*/  ISETP.LT.OR P5, PT, R6.reuse, 0x72, !P0 ;  /* 0x000000720600780c */ /* 0x040fe400047a1670 */
[----:B0-----:R-:W-:Y:S01]  /*7900*/  F2FP.SATFINITE.E4M3.F32.PACK_AB_MERGE_C R5, RZ, R88, RZ ;  /* 0x00000058ff05723e */ /* 0x001fe200048070ff */
[----:B------:R2:W-:Y:S01]  /*7910*/  @!P6 STG.E.U8 desc[UR14][R18.64+0x71], R89 ;  /* 0x000071591200e986 */ /* 0x0005e2000c10110e */
[C---:B------:R-:W-:Y:S02]  /*7920*/  ISETP.LT.OR P6, PT, R6.reuse, 0x79, !P0 ;  /* 0x000000790600780c */ /* 0x040fe400047c1670 */
[----:B------:R-:W-:Y:S01]  /*7930*/  ISETP.LT.OR P0, PT, R6, 0x7a, !P0 ;  /* 0x0000007a0600780c */ /* 0x000fe20004701670 */
[----:B------:R2:W-:Y:S01]  /*7940*/  @!P3 STG.E.U8 desc[UR14][R16.64+0x70], R91 ;  /* 0x0000705b1000b986 */ /* 0x0005e2000c10110e */
[----:B-1----:R-:W-:-:S05]  /*7950*/  F2FP.SATFINITE.E4M3.F32.PACK_AB_MERGE_C R25, RZ, R20, RZ ;  /* 0x00000014ff19723e */ /* 0x002fca00048070ff */
[----:B------:R2:W-:Y:S04]  /*7960*/  @!P5 STG.E.U8 desc[UR14][R16.64+0x71], R5 ;  /* 0x000071051000d986 */ /* 0x0005e8000c10110e */
[----:B------:R2:W-:Y:S04]  /*7970*/  @!P4 STG.E.U8 desc[UR14][R18.64+0x78], R21 ;  /* 0x000078151200c986 */ /* 0x0005e8000c10110e */
[----:B------:R2:W-:Y:S04]  /*7980*/  @!P1 STG.E.U8 desc[UR14][R18.64+0x79], R25 ;  /* 0x0000791912009986 */ /* 0x0005e8000c10110e */
[----:B------:R2:W-:Y:S04]  /*7990*/  @!P6 STG.E.U8 desc[UR14][R16.64+0x78], R23 ;  /* 0x000078171000e986 */ /* 0x0005e8000c10110e */
[----:B------:R2:W-:Y:S02]  /*79a0*/  @!P0 STG.E.U8 desc[UR14][R16.64+0x79], R27 ;  /* 0x0000791b10008986 */ /* 0x0005e4000c10110e */
.L_x_165:
[----:B------:R-:W-:Y:S05]  /*79b0*/  BSYNC B0 ;  /* 0x0000000000007941 */ /* 0x000fea0003800000 */
.L_x_35:
[C---:B------:R-:W-:Y:S01]  /*79c0*/  LEA R2, P0, R8.reuse, R2, 0x1 ;  /* 0x0000000208027211 */ /* 0x040fe200078008ff */
[----:B------:R-:W-:Y:S01]  /*79d0*/  ULDC.64 UR6, c[0x0][0x650] ;  /* 0x0001940000067ab9 */ /* 0x000fe20000000a00 */
[----:B-----5:R-:W-:Y:S01]  /*79e0*/  IMAD.U32 R4, RZ, RZ, UR12 ;  /* 0x0000000cff047e24 */ /* 0x020fe2000f8e00ff */
[----:B0-2---:R-:W-:Y:S01]  /*79f0*/  PRMT R16, RZ, 0x7610, R16 ;  /* 0x00007610ff107816 */ /* 0x005fe20000000010 */
[----:B------:R-:W-:Y:S01]  /*7a00*/  IMAD.MOV.U32 R6, RZ, RZ, -0x1 ;  /* 0xffffffffff067424 */ /* 0x000fe200078e00ff */
[----:B------:R-:W-:Y:S01]  /*7a10*/  LEA.HI.X R3, R8, R3, R0, 0x1, P0 ;  /* 0x0000000308037211 */ /* 0x000fe200000f0c00 */
[----:B------:R0:W-:Y:S01]  /*7a20*/  SYNCS.ARRIVE.TRANS64.A1T0 RZ, [R4+UR22], RZ ;  /* 0x000000ff04ff79a7 */ /* 0x0001e20008100016 */
[----:B------:R-:W-:Y:S01]  /*7a30*/  ISETP.GE.U32.AND P0, PT, R2, UR6, PT ;  /* 0x0000000602007c0c */ /* 0x000fe2000bf06070 */
[----:B------:R-:W-:-:S03]  /*7a40*/  IMAD.MOV.U32 R5, RZ, RZ, -0x1 ;  /* 0xffffffffff057424 */ /* 0x000fc600078e00ff */
[----:B------:R-:W-:Y:S01]  /*7a50*/  ISETP.GE.U32.AND.EX P0, PT, R3, UR7, PT, P0 ;  /* 0x0000000703007c0c */ /* 0x000fe2000bf06100 */
[----:B0-----:R-:W-:-:S12]  /*7a60*/  IMAD.MOV.U32 R4, RZ, RZ, -0x1 ;  /* 0xffffffffff047424 */ /* 0x001fd800078e00ff */
[----:B------:R-:W-:Y:S05]  /*7a70*/  @P0 BRA `(.L_x_166) ;  /* 0x0000000400600947 */ /* 0x000fea0003800000 */
[----:B------:R-:W0:Y:S01]  /*7a80*/  S2R R26, SR_CTAID.X ;  /* 0x00000000001a7919 */ /* 0x000e220000002500 */
[----:B------:R-:W2:Y:S01]  /*7a90*/  LDC.64 R20, c[0x0][0x628] ;  /* 0x00018a00ff147b82 */ /* 0x000ea20000000a00 */
[----:B------:R-:W-:Y:S01]  /*7aa0*/  ULDC UR6, c[0x0][0x150] ;  /* 0x0000540000067ab9 */ /* 0x000fe20000000800 */
[----:B-1--4-:R-:W-:Y:S01]  /*7ab0*/  IMAD.MOV.U32 R18, RZ, RZ, R2 ;  /* 0x000000ffff127224 */ /* 0x012fe200078e0002 */
[----:B------:R-:W1:Y:S01]  /*7ac0*/  S2R R28, SR_CTAID.Y ;  /* 0x00000000001c7919 */ /* 0x000e620000002600 */
[----:B------:R-:W-:-:S04]  /*7ad0*/  IMAD.MOV.U32 R19, RZ, RZ, R3 ;  /* 0x000000ffff137224 */ /* 0x000fc800078e0003 */
[----:B------:R-:W4:Y:S08]  /*7ae0*/  LDC R29, c[0x0][0x144] ;  /* 0x00005100ff1d7b82 */ /* 0x000f300000000800 */
[----:B------:R-:W1:Y:S08]  /*7af0*/  LDC R6, c[0x0][0x630] ;  /* 0x00018c00ff067b82 */ /* 0x000e700000000800 */
[----:B---3--:R-:W3:Y:S01]  /*7b00*/  LDC.64 R24, c[0x0][0x620] ;  /* 0x00018800ff187b82 */ /* 0x008ee20000000a00 */
[----:B--2---:R-:W-:-:S04]  /*7b10*/  ISETP.NE.U32.AND P0, PT, R20, RZ, PT ;  /* 0x000000ff1400720c */ /* 0x004fc80003f05070 */
[----:B------:R-:W-:Y:S02]  /*7b20*/  ISETP.NE.AND.EX P0, PT, R21, RZ, PT, P0 ;  /* 0x000000ff1500720c */ /* 0x000fe40003f05300 */
[----:B0-----:R-:W-:-:S05]  /*7b30*/  I2FP.F32.U32 R4, R26 ;  /* 0x0000001a00047245 */ /* 0x001fca0000201000 */
[----:B------:R-:W-:-:S04]  /*7b40*/  FMUL R4, R4, UR6 ;  /* 0x0000000604047c20 */ /* 0x000fc80008400000 */
[----:B------:R0:W2:Y:S02]  /*7b50*/  F2I.U32.TRUNC.NTZ R27, R4 ;  /* 0x00000004001b7305 */ /* 0x0000a4000020f000 */
[----:B-1--4-:R-:W-:Y:S05]  /*7b60*/  @!P0 BRA `(.L_x_167) ;  /* 0x0000000000288947 */ /* 0x012fea0003800000 */
[----:B------:R-:W1:Y:S02]  /*7b70*/  LDC R5, c[0x0][0x634] ;  /* 0x00018d00ff057b82 */ /* 0x000e640000000800 */
[----:B-1----:R-:W-:-:S05]  /*7b80*/  IADD3 R19, P0, R2, R5, RZ ;  /* 0x0000000502137210 */ /* 0x002fca0007f1e0ff */
[----:B------:R-:W-:-:S04]  /*7b90*/  IMAD.X R23, RZ, RZ, R3, P0 ;  /* 0x000000ffff177224 */ /* 0x000fc800000e0603 */
[----:B0-----:R-:W-:-:S04]  /*7ba0*/  IMAD.WIDE.U32 R4, R23, R20, RZ ;  /* 0x0000001417047225 */ /* 0x001fc800078e00ff */
[----:B------:R-:W-:-:S04]  /*7bb0*/  IMAD.WIDE.U32 R16, P0, R19, R21, R4 ;  /* 0x0000001513107225 */ /* 0x000fc80007800004 */
[----:B------:R-:W-:-:S04]  /*7bc0*/  IMAD.WIDE.U32 R4, R19, R20, RZ ;  /* 0x0000001413047225 */ /* 0x000fc800078e00ff */
[----:B------:R-:W-:Y:S01]  /*7bd0*/  IMAD.X R19, RZ, RZ, RZ, P0 ;  /* 0x000000ffff137224 */ /* 0x000fe200000e06ff */
[----:B------:R-:W-:Y:S01]  /*7be0*/  IADD3 RZ, P0, R5, R16, RZ ;  /* 0x0000001005ff7210 */ /* 0x000fe20007f1e0ff */
[----:B------:R-:W-:-:S04]  /*7bf0*/  IMAD.MOV.U32 R18, RZ, RZ, R17 ;  /* 0x000000ffff127224 */ /* 0x000fc800078e0011 */
[----:B------:R-:W-:-:S08]  /*7c00*/  IMAD.WIDE.U32.X R18, R23, R21, R18, P0 ;  /* 0x0000001517127225 */ /* 0x000fd000000e0412 */
.L_x_167:
[-CC-:B------:R-:W-:Y:S01]  /*7c10*/  SHF.R.U64 R22, R18, R6.reuse, R19.reuse ;  /* 0x0000000612167219 */ /* 0x180fe20000001213 */
[----:B------:R-:W1:Y:S01]  /*7c20*/  LDC.64 R32, c[0x0][0x640] ;  /* 0x00019000ff207b82 */ /* 0x000e620000000a00 */
[----:B0-----:R-:W-:Y:S01]  /*7c30*/  SHF.R.U32.HI R4, RZ, R6, R19 ;  /* 0x00000006ff047219 */ /* 0x001fe20000011613 */
[----:B--2---:R-:W-:Y:S01]  /*7c40*/  IMAD.MOV R27, RZ, RZ, -R27 ;  /* 0x000000ffff1b7224 */ /* 0x004fe200078e0a1b */
[----:B------:R-:W-:Y:S01]  /*7c50*/  IADD3 R17, P0, RZ, -R22, RZ ;  /* 0x80000016ff117210 */ /* 0x000fe20007f1e0ff */
[----:B------:R-:W-:Y:S01]  /*7c60*/  ULDC UR6, c[0x0][0x154] ;  /* 0x0000550000067ab9 */ /* 0x000fe20000000800 */
[----:B------:R-:W-:Y:S02]  /*7c70*/  IMAD.MOV.U32 R19, RZ, RZ, 0x1 ;  /* 0x00000001ff137424 */ /* 0x000fe400078e00ff */
[----:B------:R-:W-:Y:S01]  /*7c80*/  IMAD R27, R29, R27, R26 ;  /* 0x0000001b1d1b7224 */ /* 0x000fe200078e021a */
[----:B------:R-:W0:Y:S01]  /*7c90*/  LDC R16, c[0x0][0x618] ;  /* 0x00018600ff107b82 */ /* 0x000e220000000800 */
[----:B------:R-:W-:-:S04]  /*7ca0*/  IMAD.X R5, RZ, RZ, ~R4, P0 ;  /* 0x000000ffff057224 */ /* 0x000fc800000e0e04 */
[-C--:B---3--:R-:W-:Y:S02]  /*7cb0*/  IMAD R6, R5, R24.reuse, RZ ;  /* 0x0000001805067224 */ /* 0x088fe400078e02ff */
[C---:B------:R-:W-:Y:S01]  /*7cc0*/  IMAD.WIDE.U32 R4, R17.reuse, R24, R2 ;  /* 0x0000001811047225 */ /* 0x040fe200078e0002 */
[----:B------:R-:W2:Y:S03]  /*7cd0*/  LDC R18, c[0x0][0x608] ;  /* 0x00018200ff127b82 */ /* 0x000ea60000000800 */
[----:B------:R-:W-:Y:S01]  /*7ce0*/  IMAD R17, R17, R25, R6 ;  /* 0x0000001911117224 */ /* 0x000fe200078e0206 */
[----:B------:R-:W-:-:S03]  /*7cf0*/  I2FP.F32.U32 R6, R28 ;  /* 0x0000001c00067245 */ /* 0x000fc60000201000 */
[----:B------:R-:W-:Y:S01]  /*7d00*/  IMAD.IADD R5, R5, 0x1, R17 ;  /* 0x0000000105057824 */ /* 0x000fe200078e0211 */
[----:B------:R-:W3:Y:S01]  /*7d10*/  LDC R30, c[0x0][0x658] ;  /* 0x00019600ff1e7b82 */ /* 0x000ee20000000800 */
[----:B-1----:R-:W-:Y:S01]  /*7d20*/  ISETP.NE.U32.AND P0, PT, R32, RZ, PT ;  /* 0x000000ff2000720c */ /* 0x002fe20003f05070 */
[----:B------:R-:W-:-:S03]  /*7d30*/  IMAD.MOV.U32 R17, RZ, RZ, -0x1 ;  /* 0xffffffffff117424 */ /* 0x000fc600078e00ff */
[----:B------:R-:W-:-:S03]  /*7d40*/  ISETP.NE.AND.EX P0, PT, R33, RZ, PT, P0 ;  /* 0x000000ff2100720c */ /* 0x000fc60003f05300 */
[----:B------:R-:W1:Y:S01]  /*7d50*/  LDC R25, c[0x0][0x148] ;  /* 0x00005200ff197b82 */ /* 0x000e620000000800 */
[-CC-:B0-----:R-:W-:Y:S02]  /*7d60*/  SHF.R.U64 R20, R4, R16.reuse, R5.reuse ;  /* 0x0000001004147219 */ /* 0x181fe40000001205 */
[----:B------:R-:W-:Y:S01]  /*7d70*/  SHF.R.U32.HI R5, RZ, R16, R5 ;  /* 0x00000010ff057219 */ /* 0x000fe20000011605 */
[----:B------:R-:W-:-:S04]  /*7d80*/  FMUL R16, R6, UR6 ;  /* 0x0000000606107c20 */ /* 0x000fc80008400000 */
[----:B------:R-:W0:Y:S01]  /*7d90*/  LDC R26, c[0x0][0x600] ;  /* 0x00018000ff1a7b82 */ /* 0x000e220000000800 */
[----:B------:R4:W0:Y:S01]  /*7da0*/  F2I.U32.TRUNC.NTZ R23, R16 ;  /* 0x0000001000177305 */ /* 0x000822000020f000 */
[-CC-:B--2---:R-:W-:Y:S02]  /*7db0*/  SHF.R.U64 R6, R20, R18.reuse, R5.reuse ;  /* 0x0000001214067219 */ /* 0x184fe40000001205 */
[----:B------:R-:W-:-:S04]  /*7dc0*/  SHF.R.U32.HI R5, RZ, R18, R5 ;  /* 0x00000012ff057219 */ /* 0x000fc80000011605 */
[----:B------:R-:W2:Y:S01]  /*7dd0*/  LDC R31, c[0x0][0x648] ;  /* 0x00019200ff1f7b82 */ /* 0x000ea20000000800 */
[-CC-:B---3--:R-:W-:Y:S02]  /*7de0*/  SHF.R.U64 R24, R6, R30.reuse, R5.reuse ;  /* 0x0000001e06187219 */ /* 0x188fe40000001205 */
[-C--:B------:R-:W-:Y:S02]  /*7df0*/  SHF.L.U32 R17, R17, R30.reuse, RZ ;  /* 0x0000001e11117219 */ /* 0x080fe400000006ff */
[-C--:B------:R-:W-:Y:S01]  /*7e00*/  SHF.R.U32.HI R5, RZ, R30.reuse, R5 ;  /* 0x0000001eff057219 */ /* 0x080fe20000011605 */
[----:B------:R-:W-:Y:S01]  /*7e10*/  IMAD.MOV.U32 R4, RZ, RZ, R24 ;  /* 0x000000ffff047224 */ /* 0x000fe200078e0018 */
[----:B------:R-:W-:Y:S01]  /*7e20*/  SHF.L.U32 R30, R19, R30, RZ ;  /* 0x0000001e131e7219 */ /* 0x000fe200000006ff */
[----:B------:R-:W3:Y:S01]  /*7e30*/  LDC R34, c[0x0][0x638] ;  /* 0x00018e00ff227b82 */ /* 0x000ee20000000800 */
[----:B------:R-:W-:-:S07]  /*7e40*/  LOP3.LUT R29, RZ, R17, RZ, 0x33, !PT ;  /* 0x00000011ff1d7212 */ /* 0x000fce00078e33ff */
[----:B------:R-:W0:Y:S01]  /*7e50*/  LDC R35, c[0x0][0x610] ;  /* 0x00018400ff237b82 */ /* 0x000e220000000800 */
        /* <DEDUP_REMOVED lines=11> */
.L_x_168:
[----:B--2---:R-:W-:Y:S01]  /*7f10*/  SHF.R.U64 R4, R4, R31, R5 ;  /* 0x0000001f04047219 */ /* 0x004fe20000001205 */
[----:B0-----:R-:W-:Y:S01]  /*7f20*/  VIADD R19, R26, 0xffffffff ;  /* 0xffffffff1a137836 */ /* 0x001fe20000000000 */
[----:B------:R-:W-:Y:S01]  /*7f30*/  LOP3.LUT R17, R6, R29, RZ, 0xc0, !PT ;  /* 0x0000001d06117212 */ /* 0x000fe200078ec0ff */
[----:B------:R-:W-:Y:S02]  /*7f40*/  IMAD.MOV R23, RZ, RZ, -R23 ;  /* 0x000000ffff177224 */ /* 0x000fe400078e0a17 */
[----:B------:R-:W-:Y:S02]  /*7f50*/  IMAD.MOV R5, RZ, RZ, -R4 ;  /* 0x000000ffff057224 */ /* 0x000fe400078e0a04 */
[----:B------:R-:W-:Y:S01]  /*7f60*/  IMAD R6, R30, R4, R17 ;  /* 0x000000041e067224 */ /* 0x000fe200078e0211 */
[----:B------:R-:W-:Y:S01]  /*7f70*/  LOP3.LUT R17, R20, R19, RZ, 0xc0, !PT ;  /* 0x0000001314117212 */ /* 0x000fe200078ec0ff */
[----:B-1----:R-:W-:Y:S02]  /*7f80*/  @P2 IMAD R27, R25, R23, R28 ;  /* 0x00000017191b2224 */ /* 0x002fe400078e021c */
[----:B---3--:R-:W-:-:S02]  /*7f90*/  IMAD R4, R5, R34, R24 ;  /* 0x0000002205047224 */ /* 0x008fc400078e0218 */
[----:B------:R-:W-:Y:S02]  /*7fa0*/  IMAD R6, R6, R35, R27 ;  /* 0x0000002306067224 */ /* 0x000fe400078e021b */
[----:B------:R-:W-:Y:S02]  /*7fb0*/  IMAD R17, R4, R26, R17 ;  /* 0x0000001a04117224 */ /* 0x000fe400078e0211 */
[----:B------:R-:W-:Y:S02]  /*7fc0*/  IMAD.MOV.U32 R16, RZ, RZ, 0x1 ;  /* 0x00000001ff107424 */ /* 0x000fe400078e00ff */
[----:B------:R-:W-:Y:S01]  /*7fd0*/  IMAD.MOV.U32 R4, RZ, RZ, R22 ;  /* 0x000000ffff047224 */ /* 0x000fe200078e0016 */
[----:B------:R-:W-:Y:S02]  /*7fe0*/  SEL R5, R17, R6, !P2 ;  /* 0x0000000611057207 */ /* 0x000fe40005000000 */
[----:B------:R-:W-:-:S07]  /*7ff0*/  SEL R6, R6, R17, !P2 ;  /* 0x0000001106067207 */ /* 0x000fce0005000000 */
.L_x_166:
[----:B------:R-:W-:Y:S02]  /*8000*/  LOP3.LUT P0, RZ, R16, 0xff, RZ, 0xc0, !PT ;  /* 0x000000ff10ff7812 */ /* 0x000fe4000780c0ff */
[----:B------:R-:W-:-:S11]  /*8010*/  LOP3.LUT R148, R148, 0x1, RZ, 0x3c, !PT ;  /* 0x0000000194947812 */ /* 0x000fd600078e3cff */
[----:B------:R-:W-:Y:S05]  /*8020*/  @P0 BRA `(.L_x_169) ;  /* 0xffffff9000f40947 */ /* 0x000fea000383ffff */
[----:B------:R-:W-:Y:S05]  /*8030*/  EXIT ;  /* 0x000000000000794d */ /* 0x000fea0003800000 */
.L_x_13:
[----:B------:R-:W-:-:S08]  /*8040*/  ISETP.NE.AND P0, PT, R20, RZ, PT ;  /* 0x000000ff1400720c */ /* 0x000fd00003f05270 */
[----:B-----5:R-:W0:-:S00]  /*8050*/  USETMAXREG.DEALLOC.CTAPOOL 0x28 ;  /* 0x00000028000079c8 */ /* 0x020e0000080e0500 */
[----:B------:R-:W-:Y:S05]  /*8060*/  @P0 EXIT ;  /* 0x000000000000094d */ /* 0x000fea0003800000 */
[----:B0-----:R-:W-:Y:S01]  /*8070*/  LOP3.LUT P0, RZ, R16, 0xff, RZ, 0xc0, !PT ;  /* 0x000000ff10ff7812 */ /* 0x001fe2000780c0ff */
[----:B------:R-:W-:Y:S02]  /*8080*/  IMAD.MOV.U32 R12, RZ, RZ, 0x1 ;  /* 0x00000001ff0c7424 */ /* 0x000fe400078e00ff */
[----:B------:R-:W-:-:S10]  /*8090*/  IMAD.MOV.U32 R15, RZ, RZ, RZ ;  /* 0x000000ffff0f7224 */ /* 0x000fd400078e00ff */
[----:B------:R-:W-:Y:S05]  /*80a0*/  @!P0 BRA `(.L_x_170) ;  /* 0x0000000c00088947 */ /* 0x000fea0003800000 */
[----:B------:R-:W-:Y:S01]  /*80b0*/  LOP3.LUT P0, RZ, R13, 0x1f, RZ, 0xc0, !PT ;  /* 0x0000001f0dff7812 */ /* 0x000fe2000780c0ff */
[----:B------:R-:W-:Y:S01]  /*80c0*/  ULDC UR5, c[0x0][0x658] ;  /* 0x0001960000057ab9 */ /* 0x000fe20000000800 */
[----:B------:R-:W-:Y:S01]  /*80d0*/  UMOV UR6, 0xffffffff ;  /* 0xffffffff00067882 */ /* 0x000fe20000000000 */
[----:B------:R-:W-:Y:S01]  /*80e0*/  BSSY B0, `(.L_x_170) ;  /* 0x00000be000007945 */ /* 0x000fe20003800000 */
[----:B------:R-:W-:Y:S01]  /*80f0*/  USHF.L.U32 UR6, UR6, UR5, URZ ;  /* 0x0000000506067299 */ /* 0x000fe2000800063f */
[C---:B------:R-:W-:Y:S01]  /*8100*/  ISETP.NE.AND P3, PT, R11.reuse, RZ, PT ;  /* 0x000000ff0b00720c */ /* 0x040fe20003f65270 */
[----:B------:R-:W-:Y:S01]  /*8110*/  IMAD.MOV.U32 R14, RZ, RZ, 0x1 ;  /* 0x00000001ff0e7424 */ /* 0x000fe200078e00ff */
[----:B------:R-:W-:Y:S01]  /*8120*/  ISETP.NE.OR P0, PT, R11, RZ, !P0 ;  /* 0x000000ff0b00720c */ /* 0x000fe20004705670 */
[----:B------:R-:W-:Y:S01]  /*8130*/  IMAD.MOV.U32 R12, RZ, RZ, 0x1 ;  /* 0x00000001ff0c7424 */ /* 0x000fe200078e00ff */
[----:B------:R-:W-:Y:S01]  /*8140*/  LOP3.LUT R13, R7, 0x2, RZ, 0xfc, !PT ;  /* 0x00000002070d7812 */ /* 0x000fe200078efcff */
[----:B------:R-:W-:Y:S01]  /*8150*/  IMAD.MOV.U32 R15, RZ, RZ, RZ ;  /* 0x000000ffff0f7224 */ /* 0x000fe200078e00ff */
[----:B------:R-:W-:Y:S01]  /*8160*/  ULDC UR4, c[0x0][0x600] ;  /* 0x0001800000047ab9 */ /* 0x000fe20000000800 */
[----:B------:R-:W-:Y:S01]  /*8170*/  UMOV UR7, 0x1 ;  /* 0x0000000100077882 */ /* 0x000fe20000000000 */
[----:B------:R-:W-:-:S02]  /*8180*/  UIADD3 UR22, UR13, 0x1, URZ ;  /* 0x000000010d167890 */ /* 0x000fc4000fffe03f */
[----:B------:R-:W-:Y:S02]  /*8190*/  UIADD3 UR16, UR4, -0x1, URZ ;  /* 0xffffffff04107890 */ /* 0x000fe4000fffe03f */
[----:B------:R-:W-:Y:S02]  /*81a0*/  USHF.L.U32 UR18, UR7, UR5, URZ ;  /* 0x0000000507127299 */ /* 0x000fe4000800063f */
[----:B------:R-:W-:Y:S01]  /*81b0*/  ULOP3.LUT UR17, URZ, UR6, URZ, 0x33, !UPT ;  /* 0x000000063f117292 */ /* 0x000fe2000f8e333f */
[----:B------:R-:W-:-:S11]  /*81c0*/  ULDC.64 UR20, c[0x0][0x198] ;  /* 0x0000660000147ab9 */ /* 0x000fd60000000a00 */
.L_x_182:
[----:B------:R-:W-:-:S03]  /*81d0*/  UMOV UR4, 0xffffffff ;  /* 0xffffffff00047882 */ /* 0x000fc60000000000 */
[----:B------:R-:W-:Y:S05]  /*81e0*/  BRA.DIV UR4, `(.L_x_171) ;  /* 0x0000000e04fc7947 */ /* 0x000fea000b800000 */
[----:B------:R-:W-:-:S13]  /*81f0*/  ELECT P1, URZ, PT ;  /* 0x00000000003f782f */ /* 0x000fda0003820000 */
.L_x_196:
[----:B------:R-:W0:Y:S01]  /*8200*/  LDC R10, c[0x0][0x28c] ;  /* 0x0000a300ff0a7b82 */ /* 0x000e220000000800 */
[----:B------:R-:W-:Y:S01]  /*8210*/  BSSY B1, `(.L_x_172) ;  /* 0x0000037000017945 */ /* 0x000fe20003800000 */
[----:B0-----:R-:W-:-:S13]  /*8220*/  ISETP.LT.OR P1, PT, R10, 0x1, !P1 ;  /* 0x000000010a00780c */ /* 0x001fda0004f21670 */
[----:B------:R-:W-:Y:S05]  /*8230*/  @P1 BRA `(.L_x_173) ;  /* 0x0000000000d01947 */ /* 0x000fea0003800000 */
[----:B------:R-:W-:Y:S02]  /*8240*/  IMAD.SHL.U32 R16, R5, 0x80, RZ ;  /* 0x0000008005107824 */ /* 0x000fe400078e00ff */
[----:B------:R-:W-:Y:S02]  /*8250*/  IMAD.SHL.U32 R17, R6, 0x40, RZ ;  /* 0x0000004006117824 */ /* 0x000fe400078e00ff */
[----:B------:R-:W-:Y:S02]  /*8260*/  IMAD.MOV.U32 R18, RZ, RZ, RZ ;  /* 0x000000ffff127224 */ /* 0x000fe400078e00ff */
[----:B------:R-:W-:Y:S02]  /*8270*/  IMAD.U32 R20, RZ, RZ, UR22 ;  /* 0x00000016ff147e24 */ /* 0x000fe4000f8e00ff */
[----:B------:R-:W-:Y:S02]  /*8280*/  IMAD.MOV.U32 R5, RZ, RZ, R12 ;  /* 0x000000ffff057224 */ /* 0x000fe400078e000c */
[----:B------:R-:W-:-:S07]  /*8290*/  IMAD.MOV.U32 R6, RZ, RZ, R15 ;  /* 0x000000ffff067224 */ /* 0x000fce00078e000f */
.L_x_177:
[----:B------:R-:W0:Y:S01]  /*82a0*/  S2R R11, SR_CgaCtaId ;  /* 0x00000000000b7919 */ /* 0x000e220000008800 */
[----:B------:R-:W-:-:S04]  /*82b0*/  MOV R10, 0x400 ;  /* 0x00000400000a7802 */ /* 0x000fc80000000f00 */
[----:B0-----:R-:W-:Y:S02]  /*82c0*/  LEA R21, R11, R10, 0x18 ;  /* 0x0000000a0b157211 */ /* 0x001fe400078ec0ff */
[----:B------:R-:W-:Y:S01]  /*82d0*/  SHF.L.U32 R10, R5, 0x1f, RZ ;  /* 0x0000001f050a7819 */ /* 0x000fe200000006ff */
[----:B------:R-:W0:Y:S02]  /*82e0*/  @!P3 LDC R11, c[0x0][0x500] ;  /* 0x00014000ff0bbb82 */ /* 0x000e240000000800 */
[----:B------:R-:W-:-:S04]  /*82f0*/  IMAD R19, R6, 0x8, R21 ;  /* 0x0000000806137824 */ /* 0x000fc800078e0215 */
[----:B------:R-:W1:Y:S02]  /*8300*/  SYNCS.PHASECHK.TRANS64.TRYWAIT P1, [R19+URZ+0x28], R10 ;  /* 0x0000280a130075a7 */ /* 0x000e64000802017f */
[----:B-1----:R-:W-:Y:S05]  /*8310*/  @!P1 BRA `(.L_x_174) ;  /* 0x0000000c00d09947 */ /* 0x002fea0003800000 */
.L_x_197:
[----:B-1----:R-:W-:Y:S01]  /*8320*/  PRMT R10, R13, 0x9910, RZ ;  /* 0x000099100d0a7816 */ /* 0x002fe200000000ff */
[----:B0-----:R0:W-:Y:S03]  /*8330*/  @!P3 SYNCS.ARRIVE.TRANS64 RZ, [R19+URZ], R11 ;  /* 0x0000000b13ffb9a7 */ /* 0x0011e6000800003f */
[----:B------:R-:W-:-:S13]  /*8340*/  ISETP.NE.AND P1, PT, R10, 0x2, PT ;  /* 0x000000020a00780c */ /* 0x000fda0003f25270 */
[----:B0-----:R-:W-:Y:S05]  /*8350*/  @P1 BRA `(.L_x_175) ;  /* 0x0000000000041947 */ /* 0x001fea0003800000 */
[----:B------:R-:W-:Y:S01]  /*8360*/  BPT.TRAP 0x1 ;  /* 0x000000040000795c */ /* 0x000fe20000300000 */
.L_x_175:
[----:B------:R-:W-:Y:S05]  /*8370*/  @P0 BRA `(.L_x_176) ;  /* 0x0000000000040947 */ /* 0x000fea0003800000 */
[----:B------:R-:W-:Y:S01]  /*8380*/  BPT.TRAP 0x1 ;  /* 0x000000040000795c */ /* 0x000fe20000300000 */
.L_x_176:
[C-C-:B------:R-:W-:Y:S01]  /*8390*/  IMAD R10, R6.reuse, 0x2000, R21.reuse ;  /* 0x00002000060a7824 */ /* 0x140fe200078e0215 */
[----:B------:R-:W-:Y:S01]  /*83a0*/  R2UR UR9, R19 ;  /* 0x00000000130972ca */ /* 0x000fe200000e0000 */
[----:B------:R-:W-:Y:S01]  /*83b0*/  IMAD R21, R6, 0x4000, R21 ;  /* 0x0000400006157824 */ /* 0x000fe200078e0215 */
[----:B------:R-:W-:Y:S01]  /*83c0*/  UIADD3 UR4, UP0, UR20, 0xf0, URZ ;  /* 0x000000f014047890 */ /* 0x000fe2000ff1e03f */
[----:B------:R-:W-:Y:S01]  /*83d0*/  VIADD R20, R20, 0xffffffff ;  /* 0xffffffff14147836 */ /* 0x000fe20000000000 */
[----:B------:R-:W-:Y:S01]  /*83e0*/  R2UR UR5, R10 ;  /* 0x000000000a0572ca */ /* 0x000fe200000e0000 */
[----:B------:R-:W-:Y:S01]  /*83f0*/  UIADD3 UR24, UP1, UR20, 0x1f0, URZ ;  /* 0x000001f014187890 */ /* 0x000fe2000ff3e03f */
[----:B------:R-:W-:Y:S01]  /*8400*/  R2UR UR8, R21 ;  /* 0x00000000150872ca */ /* 0x000fe200000e0000 */
[----:B------:R-:W-:Y:S01]  /*8410*/  VIADD R6, R6, 0x1 ;  /* 0x0000000106067836 */ /* 0x000fe20000000000 */
[----:B------:R-:W-:Y:S01]  /*8420*/  R2UR UR11, R17 ;  /* 0x00000000110b72ca */ /* 0x000fe200000e0000 */
[----:B------:R-:W-:Y:S01]  /*8430*/  UIADD3.X UR25, URZ, UR21, URZ, UP1, !UPT ;  /* 0x000000153f197290 */ /* 0x000fe20008ffe43f */
[----:B------:R-:W-:Y:S01]  /*8440*/  R2UR UR10, R18 ;  /* 0x00000000120a72ca */ /* 0x000fe200000e0000 */
[----:B------:R-:W-:Y:S01]  /*8450*/  UMOV UR6, 0x0 ;  /* 0x0000000000067882 */ /* 0x000fe20000000000 */
[----:B------:R-:W-:Y:S01]  /*8460*/  R2UR UR12, R4 ;  /* 0x00000000040c72ca */ /* 0x000fe200000e0000 */
[----:B------:R-:W-:Y:S01]  /*8470*/  UMOV UR7, 0x10000000 ;  /* 0x1000000000077882 */ /* 0x000fe20000000000 */
[----:B------:R-:W-:Y:S01]  /*8480*/  R2UR UR19, R16 ;  /* 0x00000000101372ca */ /* 0x000fe200000e0000 */
[----:B------:R-:W-:Y:S01]  /*8490*/  VIADD R18, R18, 0x80 ;  /* 0x0000008012127836 */ /* 0x000fe20000000000 */
[----:B------:R-:W-:Y:S01]  /*84a0*/  ISETP.GT.AND P4, PT, R20, 0x1, PT ;  /* 0x000000011400780c */ /* 0x000fe20003f84270 */
[----:B------:R-:W-:Y:S01]  /*84b0*/  UIADD3 UR14, UR5, 0x180, URZ ;  /* 0x00000180050e7890 */ /* 0x000fe2000fffe03f */
[----:B------:R-:W-:Y:S01]  /*84c0*/  ISETP.NE.AND P1, PT, R6, 0x5, PT ;  /* 0x000000050600780c */ /* 0x000fe20003f25270 */
[----:B------:R-:W-:-:S02]  /*84d0*/  UIADD3.X UR5, URZ, UR21, URZ, UP0, !UPT ;  /* 0x000000153f057290 */ /* 0x000fc400087fe43f */
[----:B------:R-:W-:Y:S01]  /*84e0*/  UIADD3 UR15, UR8, 0xa180, URZ ;  /* 0x0000a180080f7890 */ /* 0x000fe2000fffe03f */
[----:B------:R-:W-:Y:S02]  /*84f0*/  SEL R10, RZ, 0x1, P1 ;  /* 0x00000001ff0a7807 */ /* 0x000fe40000800000 */
[----:B------:R-:W-:Y:S01]  /*8500*/  UMOV UR8, UR14 ;  /* 0x0000000e00087c82 */ /* 0x000fe20008000000 */
[----:B------:R-:W-:Y:S02]  /*8510*/  SEL R6, R6, RZ, P1 ;  /* 0x000000ff06067207 */ /* 0x000fe40000800000 */
[----:B------:R-:W-:Y:S01]  /*8520*/  LOP3.LUT R5, R5, R10, RZ, 0x3c, !PT ;  /* 0x0000000a05057212 */ /* 0x000fe200078e3cff */
[----:B------:R0:W-:Y:S02]  /*8530*/  UTMALDG.3D [UR8], [UR4], desc[UR6] ;  /* 0x00000608040075b4 */ /* 0x0001e40008011000 */
[----:B0-----:R-:W-:Y:S01]  /*8540*/  UMOV UR8, UR15 ;  /* 0x0000000f00087c82 */ /* 0x001fe20008000000 */
[----:B------:R-:W-:-:S02]  /*8550*/  UMOV UR11, UR19 ;  /* 0x00000013000b7c82 */ /* 0x000fc40008000000 */
[----:B------:R0:W-:Y:S02]  /*8560*/  UTMALDG.3D [UR8], [UR24], desc[UR6] ;  /* 0x00000608180075b4 */ /* 0x0001e40008011000 */
[----:B0-----:R-:W-:Y:S05]  /*8570*/  @P4 BRA `(.L_x_177) ;  /* 0xfffffffc00484947 */ /* 0x001fea000383ffff */
.L_x_173:
[----:B------:R-:W-:Y:S05]  /*8580*/  BSYNC B1 ;  /* 0x0000000000017941 */ /* 0x000fea0003800000 */
.L_x_172:
[----:B------:R-:W-:Y:S01]  /*8590*/  LOP3.LUT P5, RZ, R14, 0xff, RZ, 0xc0, !PT ;  /* 0x000000ff0eff7812 */ /* 0x000fe200078ac0ff */
[----:B------:R-:W-:Y:S01]  /*85a0*/  VIADD R6, R15, UR13 ;  /* 0x0000000d0f067c36 */ /* 0x000fe20008000000 */
[----:B------:R-:W-:Y:S01]  /*85b0*/  ULDC.64 UR4, c[0x0][0x650] ;  /* 0x0001940000047ab9 */ /* 0x000fe20000000a00 */
[----:B------:R-:W-:Y:S01]  /*85c0*/  IMAD.U32 R11, RZ, RZ, UR13 ;  /* 0x0000000dff0b7e24 */ /* 0x000fe2000f8e00ff */
[----:B------:R-:W-:Y:S01]  /*85d0*/  UISETP.GE.U32.AND UP0, UPT, UR13, 0x5, UPT ;  /* 0x000000050d00788c */ /* 0x000fe2000bf06070 */
[----:B------:R-:W-:Y:S01]  /*85e0*/  BSSY B1, `(.L_x_178) ;  /* 0x000006b000017945 */ /* 0x000fe20003800000 */
[----:B------:R-:W-:Y:S02]  /*85f0*/  ISETP.GT.U32.AND P1, PT, R6, 0x4, PT ;  /* 0x000000040600780c */ /* 0x000fe40003f24070 */
[----:B------:R-:W-:Y:S02]  /*8600*/  PRMT R14, RZ, 0x7610, R14 ;  /* 0x00007610ff0e7816 */ /* 0x000fe4000000000e */
[----:B------:R-:W-:-:S02]  /*8610*/  ISETP.LT.U32.AND P1, PT, R11, 0x5, P1 ;  /* 0x000000050b00780c */ /* 0x000fc40000f21070 */
[----:B------:R-:W-:Y:S01]  /*8620*/  PLOP3.LUT P4, PT, PT, PT, UP0, 0x80, 0x0 ;  /* 0x000000000000781c */ /* 0x000fe20003f8f008 */
[----:B------:R-:W0:Y:S01]  /*8630*/  @P5 S2R R5, SR_CgaCtaId ;  /* 0x0000000000055919 */ /* 0x000e220000008800 */
[----:B------:R-:W-:-:S04]  /*8640*/  @P5 MOV R4, 0x400 ;  /* 0x0000040000045802 */ /* 0x000fc80000000f00 */
[----:B0-----:R-:W-:Y:S01]  /*8650*/  @P5 LEA R10, R5, R4, 0x18 ;  /* 0x00000004050a5211 */ /* 0x001fe200078ec0ff */
[----:B------:R-:W-:-:S03]  /*8660*/  IMAD.WIDE.U32 R4, R6, -0x33333333, RZ ;  /* 0xcccccccd06047825 */ /* 0x000fc600078e00ff */
[----:B------:R0:W-:Y:S01]  /*8670*/  @P5 SYNCS.ARRIVE.TRANS64.A1T0 RZ, [R10+URZ+0x88], RZ ;  /* 0x000088ff0aff59a7 */ /* 0x0001e2000810003f */
[----:B------:R-:W-:Y:S01]  /*8680*/  IADD3 R2, P5, R2, R8, RZ ;  /* 0x0000000802027210 */ /* 0x000fe20007fbe0ff */
[----:B------:R-:W-:Y:S01]  /*8690*/  IMAD.MOV.U32 R4, RZ, RZ, -0x1 ;  /* 0xffffffffff047424 */ /* 0x000fe200078e00ff */
[----:B------:R-:W-:Y:S02]  /*86a0*/  SHF.R.U32.HI R11, RZ, 0x2, R5 ;  /* 0x00000002ff0b7819 */ /* 0x000fe40000011605 */
[----:B------:R-:W-:Y:S01]  /*86b0*/  SEL R5, RZ, 0x1, !P1 ;  /* 0x00000001ff057807 */ /* 0x000fe20004800000 */
[----:B------:R-:W-:Y:S01]  /*86c0*/  IMAD.X R3, R3, 0x1, R0, P5 ;  /* 0x0000000103037824 */ /* 0x000fe200028e0600 */
[----:B------:R-:W-:Y:S01]  /*86d0*/  ISETP.GE.U32.AND P1, PT, R2, UR4, PT ;  /* 0x0000000402007c0c */ /* 0x000fe2000bf26070 */
[----:B------:R-:W-:Y:S01]  /*86e0*/  IMAD R15, R11, -0x5, R6 ;  /* 0xfffffffb0b0f7824 */ /* 0x000fe200078e0206 */
[----:B------:R-:W-:Y:S01]  /*86f0*/  LOP3.LUT R12, R12, R5, RZ, 0x3c, !PT ;  /* 0x000000050c0c7212 */ /* 0x000fe200078e3cff */
[----:B------:R-:W-:Y:S01]  /*8700*/  IMAD.MOV.U32 R6, RZ, RZ, -0x1 ;  /* 0xffffffffff067424 */ /* 0x000fe200078e00ff */
[----:B------:R-:W-:Y:S01]  /*8710*/  ISETP.GE.U32.AND.EX P1, PT, R3, UR5, PT, P1 ;  /* 0x0000000503007c0c */ /* 0x000fe2000bf26110 */
[----:B------:R-:W-:Y:S01]  /*8720*/  IMAD.MOV.U32 R5, RZ, RZ, -0x1 ;  /* 0xffffffffff057424 */ /* 0x000fe200078e00ff */
[----:B------:R-:W-:-:S02]  /*8730*/  @P4 LOP3.LUT R12, R12, 0x1, R11, 0x78, !PT ;  /* 0x000000010c0c4812 */ /* 0x000fc400078e780b */
[----:B0-----:R-:W-:-:S09]  /*8740*/  PRMT R10, RZ, 0x7610, R10 ;  /* 0x00007610ff0a7816 */ /* 0x001fd2000000000a */
[----:B------:R-:W-:Y:S05]  /*8750*/  @P1 BRA `(.L_x_179) ;  /* 0x00000004004c1947 */ /* 0x000fea0003800000 */
[----:B------:R-:W0:Y:S01]  /*8760*/  S2R R17, SR_CTAID.X ;  /* 0x0000000000117919 */ /* 0x000e220000002500 */
[----:B------:R-:W-:Y:S01]  /*8770*/  ULDC.64 UR4, c[0x0][0x628] ;  /* 0x00018a0000047ab9 */ /* 0x000fe20000000a00 */
[----:B------:R-:W1:Y:S01]  /*8780*/  LDC R18, c[0x0][0x144] ;  /* 0x00005100ff127b82 */ /* 0x000e620000000800 */
[----:B------:R-:W-:Y:S01]  /*8790*/  ISETP.NE.U32.AND P1, PT, RZ, UR4, PT ;  /* 0x00000004ff007c0c */ /* 0x000fe2000bf25070 */
[----:B------:R-:W2:Y:S01]  /*87a0*/  S2R R6, SR_CTAID.Y ;  /* 0x0000000000067919 */ /* 0x000ea20000002600 */
[----:B------:R-:W-:Y:S01]  /*87b0*/  ULDC UR6, c[0x0][0x150] ;  /* 0x0000540000067ab9 */ /* 0x000fe20000000800 */
[----:B------:R-:W-:Y:S01]  /*87c0*/  ULDC UR7, c[0x0][0x630] ;  /* 0x00018c0000077ab9 */ /* 0x000fe20000000800 */
[----:B------:R-:W-:Y:S01]  /*87d0*/  ISETP.NE.AND.EX P1, PT, RZ, UR5, PT, P1 ;  /* 0x00000005ff007c0c */ /* 0x000fe2000bf25310 */
[----:B------:R-:W-:Y:S01]  /*87e0*/  IMAD.MOV.U32 R4, RZ, RZ, R2 ;  /* 0x000000ffff047224 */ /* 0x000fe200078e0002 */
[----:B0-----:R-:W-:-:S05]  /*87f0*/  I2FP.F32.U32 R5, R17 ;  /* 0x0000001100057245 */ /* 0x001fca0000201000 */
[----:B------:R-:W-:Y:S01]  /*8800*/  FMUL R20, R5, UR6 ;  /* 0x0000000605147c20 */ /* 0x000fe20008400000 */
[----:B------:R-:W-:-:S05]  /*8810*/  IMAD.MOV.U32 R5, RZ, RZ, R3 ;  /* 0x000000ffff057224 */ /* 0x000fca00078e0003 */
[----:B--2---:R-:W-:Y:S05]  /*8820*/  @!P1 BRA `(.L_x_180) ;  /* 0x0000000000289947 */ /* 0x004fea0003800000 */
[----:B------:R-:W-:Y:S02]  /*8830*/  ULDC UR6, c[0x0][0x634] ;  /* 0x00018d0000067ab9 */ /* 0x000fe40000000800 */
[----:B------:R-:W-:-:S05]  /*8840*/  IADD3 R5, P1, R2, UR6, RZ ;  /* 0x0000000602057c10 */ /* 0x000fca000ff3e0ff */
[----:B------:R-:W-:-:S04]  /*8850*/  IMAD.X R19, RZ, RZ, R3, P1 ;  /* 0x000000ffff137224 */ /* 0x000fc800008e0603 */
[----:B------:R-:W-:-:S04]  /*8860*/  IMAD.WIDE.U32 R10, R19, UR4, RZ ;  /* 0x00000004130a7c25 */ /* 0x000fc8000f8e00ff */
[----:B------:R-:W-:-:S04]  /*8870*/  IMAD.WIDE.U32 R10, P1, R5, UR5, R10 ;  /* 0x00000005050a7c25 */ /* 0x000fc8000f82000a */
[----:B------:R-:W-:-:S04]  /*8880*/  IMAD.WIDE.U32 R4, R5, UR4, RZ ;  /* 0x0000000405047c25 */ /* 0x000fc8000f8e00ff */
[----:B------:R-:W-:Y:S01]  /*8890*/  IMAD.MOV.U32 R4, RZ, RZ, R11 ;  /* 0x000000ffff047224 */ /* 0x000fe200078e000b */
[----:B------:R-:W-:Y:S01]  /*88a0*/  IADD3 RZ, P4, R5, R10, RZ ;  /* 0x0000000a05ff7210 */ /* 0x000fe20007f9e0ff */
[----:B------:R-:W-:-:S04]  /*88b0*/  IMAD.X R5, RZ, RZ, RZ, P1 ;  /* 0x000000ffff057224 */ /* 0x000fc800008e06ff */
[----:B------:R-:W-:-:S08]  /*88c0*/  IMAD.WIDE.U32.X R4, R19, UR5, R4, P4 ;  /* 0x0000000513047c25 */ /* 0x000fd0000a0e0404 */
.L_x_180:
[--C-:B------:R-:W-:Y:S01]  /*88d0*/  SHF.R.U64 R16, R4, UR7, R5.reuse ;  /* 0x0000000704107c19 */ /* 0x100fe20008001205 */
[----:B------:R-:W0:Y:S01]  /*88e0*/  F2I.U32.TRUNC.NTZ R20, R20 ;  /* 0x0000001400147305 */ /* 0x000e22000020f000 */
[----:B------:R-:W-:Y:S01]  /*88f0*/  SHF.R.U32.HI R4, RZ, UR7, R5 ;  /* 0x00000007ff047c19 */ /* 0x000fe20008011605 */
[----:B------:R-:W-:Y:S01]  /*8900*/  ULDC.64 UR4, c[0x0][0x620] ;  /* 0x0001880000047ab9 */ /* 0x000fe20000000a00 */
[----:B------:R-:W-:Y:S01]  /*8910*/  IADD3 R11, P1, RZ, -R16, RZ ;  /* 0x80000010ff0b7210 */ /* 0x000fe20007f3e0ff */
[----:B------:R-:W-:Y:S01]  /*8920*/  ULDC.64 UR6, c[0x0][0x640] ;  /* 0x0001900000067ab9 */ /* 0x000fe20000000a00 */
[----:B------:R-:W2:Y:S03]  /*8930*/  LDC R21, c[0x0][0x148] ;  /* 0x00005200ff157b82 */ /* 0x000ea60000000800 */
[----:B------:R-:W-:Y:S01]  /*8940*/  IMAD.X R4, RZ, RZ, ~R4, P1 ;  /* 0x000000ffff047224 */ /* 0x000fe200008e0e04 */
[----:B------:R-:W-:-:S03]  /*8950*/  ISETP.NE.U32.AND P1, PT, RZ, UR6, PT ;  /* 0x00000006ff007c0c */ /* 0x000fc6000bf25070 */
[----:B------:R-:W-:Y:S01]  /*8960*/  IMAD R10, R4, UR4, RZ ;  /* 0x00000004040a7c24 */ /* 0x000fe2000f8e02ff */
[----:B------:R-:W-:Y:S01]  /*8970*/  ISETP.NE.AND.EX P1, PT, RZ, UR7, PT, P1 ;  /* 0x00000007ff007c0c */ /* 0x000fe2000bf25310 */
[----:B------:R-:W-:Y:S01]  /*8980*/  IMAD.WIDE.U32 R4, R11, UR4, R2 ;  /* 0x000000040b047c25 */ /* 0x000fe2000f8e0002 */
[----:B------:R-:W-:-:S03]  /*8990*/  ULDC UR4, c[0x0][0x618] ;  /* 0x0001860000047ab9 */ /* 0x000fc60000000800 */
[----:B------:R-:W-:Y:S01]  /*89a0*/  IMAD R11, R11, UR5, R10 ;  /* 0x000000050b0b7c24 */ /* 0x000fe2000f8e020a */
[----:B------:R-:W-:Y:S01]  /*89b0*/  ULDC UR5, c[0x0][0x154] ;  /* 0x0000550000057ab9 */ /* 0x000fe20000000800 */
[----:B0-----:R-:W-:Y:S02]  /*89c0*/  IMAD.MOV R10, RZ, RZ, -R20 ;  /* 0x000000ffff0a7224 */ /* 0x001fe400078e0a14 */
[----:B------:R-:W-:Y:S02]  /*89d0*/  IMAD.IADD R5, R5, 0x1, R11 ;  /* 0x0000000105057824 */ /* 0x000fe400078e020b */
[----:B-1----:R-:W-:Y:S01]  /*89e0*/  IMAD R17, R18, R10, R17 ;  /* 0x0000000a12117224 */ /* 0x002fe200078e0211 */
[----:B------:R-:W-:Y:S02]  /*89f0*/  I2FP.F32.U32 R10, R6 ;  /* 0x00000006000a7245 */ /* 0x000fe40000201000 */
[--C-:B------:R-:W-:Y:S02]  /*8a00*/  SHF.R.U64 R18, R4, UR4, R5.reuse ;  /* 0x0000000404127c19 */ /* 0x100fe40008001205 */
[----:B------:R-:W-:Y:S01]  /*8a10*/  SHF.R.U32.HI R5, RZ, UR4, R5 ;  /* 0x00000004ff057c19 */ /* 0x000fe20008011605 */
[----:B------:R-:W-:Y:S01]  /*8a20*/  FMUL R10, R10, UR5 ;  /* 0x000000050a0a7c20 */ /* 0x000fe20008400000 */
[----:B------:R-:W-:-:S02]  /*8a30*/  ULDC UR4, c[0x0][0x608] ;  /* 0x0001820000047ab9 */ /* 0x000fc40000000800 */
[--C-:B------:R-:W-:Y:S01]  /*8a40*/  SHF.R.U64 R20, R18, UR4, R5.reuse ;  /* 0x0000000412147c19 */ /* 0x100fe20008001205 */
[----:B------:R0:W1:Y:S01]  /*8a50*/  F2I.U32.TRUNC.NTZ R22, R10 ;  /* 0x0000000a00167305 */ /* 0x000062000020f000 */
[----:B------:R-:W-:Y:S01]  /*8a60*/  SHF.R.U32.HI R5, RZ, UR4, R5 ;  /* 0x00000004ff057c19 */ /* 0x000fe20008011605 */
[----:B------:R-:W-:-:S03]  /*8a70*/  ULDC UR4, c[0x0][0x658] ;  /* 0x0001960000047ab9 */ /* 0x000fc60000000800 */
[--C-:B------:R-:W-:Y:S02]  /*8a80*/  SHF.R.U64 R19, R20, UR4, R5.reuse ;  /* 0x0000000414137c19 */ /* 0x100fe40008001205 */
[----:B------:R-:W-:-:S03]  /*8a90*/  SHF.R.U32.HI R23, RZ, UR4, R5 ;  /* 0x00000004ff177c19 */ /* 0x000fc60008011605 */
[----:B------:R-:W-:Y:S02]  /*8aa0*/  IMAD.MOV.U32 R4, RZ, RZ, R19 ;  /* 0x000000ffff047224 */ /* 0x000fe400078e0013 */
[----:B------:R-:W-:Y:S01]  /*8ab0*/  IMAD.MOV.U32 R5, RZ, RZ, R23 ;  /* 0x000000ffff057224 */ /* 0x000fe200078e0017 */
[----:B0-----:R-:W-:Y:S06]  /*8ac0*/  @!P1 BRA `(.L_x_181) ;  /* 0x0000000000289947 */ /* 0x001fec0003800000 */
        /* <DEDUP_REMOVED lines=10> */
.L_x_181:
[----:B------:R-:W-:Y:S01]  /*8b70*/  ULDC UR4, c[0x0][0x648] ;  /* 0x0001920000047ab9 */ /* 0x000fe20000000800 */
[----:B-1----:R-:W-:Y:S01]  /*8b80*/  IMAD.MOV R22, RZ, RZ, -R22 ;  /* 0x000000ffff167224 */ /* 0x002fe200078e0a16 */
[----:B------:R-:W-:Y:S01]  /*8b90*/  SHF.R.U64 R5, R4, UR4, R5 ;  /* 0x0000000404057c19 */ /* 0x000fe20008001205 */
[----:B------:R-:W-:Y:S01]  /*8ba0*/  ULDC UR4, c[0x0][0x638] ;  /* 0x00018e0000047ab9 */ /* 0x000fe20000000800 */
[----:B------:R-:W-:Y:S01]  /*8bb0*/  LOP3.LUT R4, R20, UR17, RZ, 0xc0, !PT ;  /* 0x0000001114047c12 */ /* 0x000fe2000f8ec0ff */
[----:B--2---:R-:W-:Y:S01]  /*8bc0*/  @P2 IMAD R17, R21, R22, R6 ;  /* 0x0000001615112224 */ /* 0x004fe200078e0206 */
[----:B------:R-:W-:Y:S01]  /*8bd0*/  LOP3.LUT R18, R18, UR16, RZ, 0xc0, !PT ;  /* 0x0000001012127c12 */ /* 0x000fe2000f8ec0ff */
[----:B------:R-:W-:Y:S01]  /*8be0*/  IMAD.MOV R6, RZ, RZ, -R5 ;  /* 0x000000ffff067224 */ /* 0x000fe200078e0a05 */
[----:B------:R-:W-:Y:S01]  /*8bf0*/  ULDC UR5, c[0x0][0x610] ;  /* 0x0001840000057ab9 */ /* 0x000fe20000000800 */
[----:B------:R-:W-:Y:S02]  /*8c00*/  IMAD R4, R5, UR18, R4 ;  /* 0x0000001205047c24 */ /* 0x000fe4000f8e0204 */
[----:B------:R-:W-:Y:S01]  /*8c10*/  IMAD R19, R6, UR4, R19 ;  /* 0x0000000406137c24 */ /* 0x000fe2000f8e0213 */
[----:B------:R-:W-:Y:S01]  /*8c20*/  ULDC UR4, c[0x0][0x600] ;  /* 0x0001800000047ab9 */ /* 0x000fe20000000800 */
[----:B------:R-:W-:-:S02]  /*8c30*/  IMAD R17, R4, UR5, R17 ;  /* 0x0000000504117c24 */ /* 0x000fc4000f8e0211 */
[----:B------:R-:W-:Y:S02]  /*8c40*/  IMAD R6, R19, UR4, R18 ;  /* 0x0000000413067c24 */ /* 0x000fe4000f8e0212 */
[----:B------:R-:W-:Y:S02]  /*8c50*/  IMAD.MOV.U32 R10, RZ, RZ, 0x1 ;  /* 0x00000001ff0a7424 */ /* 0x000fe400078e00ff */
[----:B------:R-:W-:Y:S01]  /*8c60*/  IMAD.MOV.U32 R4, RZ, RZ, R16 ;  /* 0x000000ffff047224 */ /* 0x000fe200078e0010 */
[----:B------:R-:W-:Y:S02]  /*8c70*/  SEL R5, R6, R17, !P2 ;  /* 0x0000001106057207 */ /* 0x000fe40005000000 */
[----:B------:R-:W-:-:S07]  /*8c80*/  SEL R6, R17, R6, !P2 ;  /* 0x0000000611067207 */ /* 0x000fce0005000000 */
.L_x_179:
[----:B------:R-:W-:Y:S05]  /*8c90*/  BSYNC B1 ;  /* 0x0000000000017941 */ /* 0x000fea0003800000 */
.L_x_178:
[----:B------:R-:W-:-:S13]  /*8ca0*/  LOP3.LUT P1, RZ, R10, 0xff, RZ, 0xc0, !PT ;  /* 0x000000ff0aff7812 */ /* 0x000fda000782c0ff */
[----:B------:R-:W-:Y:S05]  /*8cb0*/  @P1 BRA `(.L_x_182) ;  /* 0xfffffff400441947 */ /* 0x000fea000383ffff */
[----:B------:R-:W-:Y:S05]  /*8cc0*/  BSYNC B0 ;  /* 0x0000000000007941 */ /* 0x000fea0003800000 */
.L_x_170:
[----:B------:R-:W-:-:S03]  /*8cd0*/  UMOV UR4, 0xffffffff ;  /* 0xffffffff00047882 */ /* 0x000fc60000000000 */
[----:B------:R-:W-:Y:S05]  /*8ce0*/  BRA.DIV UR4, `(.L_x_183) ;  /* 0x0000000604707947 */ /* 0x000fea000b800000 */
[----:B------:R-:W-:-:S13]  /*8cf0*/  ELECT P0, URZ, PT ;  /* 0x00000000003f782f */ /* 0x000fda0003800000 */
.L_x_200:
[----:B------:R-:W-:Y:S04]  /*8d00*/  BSSY B0, `(.L_x_184) ;  /* 0x0000034000007945 */ /* 0x000fe80003800000 */
[----:B------:R-:W-:Y:S05]  /*8d10*/  @!P0 BRA `(.L_x_185) ;  /* 0x0000000000c88947 */ /* 0x000fea0003800000 */
[----:B------:R-:W-:-:S04]  /*8d20*/  LOP3.LUT R7, R7, 0x2, RZ, 0xfc, !PT ;  /* 0x0000000207077812 */ /* 0x000fc800078efcff */
[----:B------:R-:W-:-:S13]  /*8d30*/  ISETP.NE.AND P0, PT, R7, 0x3, PT ;  /* 0x000000030700780c */ /* 0x000fda0003f05270 */
[----:B------:R-:W-:Y:S05]  /*8d40*/  @!P0 BRA `(.L_x_186) ;  /* 0x0000000000048947 */ /* 0x000fea0003800000 */
[----:B------:R-:W-:Y:S01]  /*8d50*/  BPT.TRAP 0x1 ;  /* 0x000000040000795c */ /* 0x000fe20000300000 */
.L_x_186:
[----:B------:R-:W0:Y:S01]  /*8d60*/  S2R R3, SR_CgaCtaId ;  /* 0x0000000000037919 */ /* 0x000e220000008800 */
[----:B------:R-:W-:Y:S02]  /*8d70*/  MOV R0, 0x400 ;  /* 0x0000040000007802 */ /* 0x000fe40000000f00 */
[----:B------:R-:W-:Y:S02]  /*8d80*/  SHF.L.U32 R2, R12, 0x1f, RZ ;  /* 0x0000001f0c027819 */ /* 0x000fe400000006ff */
[----:B0-----:R-:W-:-:S05]  /*8d90*/  LEA R0, R3, R0, 0x18 ;  /* 0x0000000003007211 */ /* 0x001fca00078ec0ff */
[----:B------:R-:W-:-:S04]  /*8da0*/  VIADD R0, R0, 0x28 ;  /* 0x0000002800007836 */ /* 0x000fc80000000000 */
[C---:B------:R-:W-:Y:S02]  /*8db0*/  IMAD R5, R15.reuse, 0x8, R0 ;  /* 0x000000080f057824 */ /* 0x040fe400078e0200 */
[----:B------:R-:W-:Y:S02]  /*8dc0*/  VIADD R15, R15, 0x1 ;  /* 0x000000010f0f7836 */ /* 0x000fe40000000000 */
[----:B------:R-:W0:Y:S03]  /*8dd0*/  SYNCS.PHASECHK.TRANS64.TRYWAIT P0, [R5+URZ], R2 ;  /* 0x00000002050075a7 */ /* 0x000e26000800017f */
[----:B------:R-:W-:-:S04]  /*8de0*/  ISETP.NE.AND P1, PT, R15, 0x5, PT ;  /* 0x000000050f00780c */ /* 0x000fc80003f25270 */
[----:B------:R-:W-:Y:S02]  /*8df0*/  SEL R3, RZ, 0x1, P1 ;  /* 0x00000001ff037807 */ /* 0x000fe40000800000 */
[----:B------:R-:W-:Y:S02]  /*8e00*/  SEL R15, R15, RZ, P1 ;  /* 0x000000ff0f0f7207 */ /* 0x000fe40000800000 */
[----:B------:R-:W-:-:S03]  /*8e10*/  LOP3.LUT R12, R12, R3, RZ, 0x3c, !PT ;  /* 0x000000030c0c7212 */ /* 0x000fc600078e3cff */
[----:B------:R-:W-:Y:S01]  /*8e20*/  IMAD R7, R15, 0x8, R0 ;  /* 0x000000080f077824 */ /* 0x000fe200078e0200 */
[----:B------:R-:W-:Y:S01]  /*8e30*/  SHF.L.U32 R4, R12, 0x1f, RZ ;  /* 0x0000001f0c047819 */ /* 0x000fe200000006ff */
[----:B0-----:R-:W-:Y:S06]  /*8e40*/  @!P0 BRA `(.L_x_187) ;  /* 0x00000004003c8947 */ /* 0x001fec0003800000 */
.L_x_201:
[----:B------:R-:W1:Y:S01]  /*8e50*/  SYNCS.PHASECHK.TRANS64.TRYWAIT P0, [R7+URZ], R4 ;  /* 0x00000004070075a7 */ /* 0x000e62000800017f */
[----:B0-----:R-:W-:-:S05]  /*8e60*/  VIADD R2, R15, 0x1 ;  /* 0x000000010f027836 */ /* 0x001fca0000000000 */
[----:B------:R-:W-:-:S04]  /*8e70*/  ISETP.NE.AND P1, PT, R2, 0x5, PT ;  /* 0x000000050200780c */ /* 0x000fc80003f25270 */
[----:B------:R-:W-:Y:S02]  /*8e80*/  SEL R3, RZ, 0x1, P1 ;  /* 0x00000001ff037807 */ /* 0x000fe40000800000 */
[----:B------:R-:W-:Y:S02]  /*8e90*/  SEL R9, R2, RZ, P1 ;  /* 0x000000ff02097207 */ /* 0x000fe40000800000 */
[----:B------:R-:W-:-:S03]  /*8ea0*/  LOP3.LUT R12, R12, R3, RZ, 0x3c, !PT ;  /* 0x000000030c0c7212 */ /* 0x000fc600078e3cff */
[----:B------:R-:W-:Y:S01]  /*8eb0*/  IMAD R8, R9, 0x8, R0 ;  /* 0x0000000809087824 */ /* 0x000fe200078e0200 */
[----:B------:R-:W-:Y:S01]  /*8ec0*/  SHF.L.U32 R5, R12, 0x1f, RZ ;  /* 0x0000001f0c057819 */ /* 0x000fe200000006ff */
[----:B-1----:R-:W-:Y:S06]  /*8ed0*/  @!P0 BRA `(.L_x_188) ;  /* 0x00000004002c8947 */ /* 0x002fec0003800000 */
.L_x_202:
[----:B------:R-:W1:Y:S01]  /*8ee0*/  SYNCS.PHASECHK.TRANS64.TRYWAIT P0, [R8+URZ], R5 ;  /* 0x00000005080075a7 */ /* 0x000e62000800017f */
[----:B------:R-:W-:-:S05]  /*8ef0*/  VIADD R2, R9, 0x1 ;  /* 0x0000000109027836 */ /* 0x000fca0000000000 */
[----:B------:R-:W-:-:S04]  /*8f00*/  ISETP.NE.AND P1, PT, R2, 0x5, PT ;  /* 0x000000050200780c */ /* 0x000fc80003f25270 */
[----:B------:R-:W-:Y:S02]  /*8f10*/  SEL R3, RZ, 0x1, P1 ;  /* 0x00000001ff037807 */ /* 0x000fe40000800000 */
[----:B0-----:R-:W-:Y:S02]  /*8f20*/  SEL R7, R2, RZ, P1 ;  /* 0x000000ff02077207 */ /* 0x001fe40000800000 */
[----:B------:R-:W-:-:S03]  /*8f30*/  LOP3.LUT R9, R12, R3, RZ, 0x3c, !PT ;  /* 0x000000030c097212 */ /* 0x000fc600078e3cff */
[----:B------:R-:W-:Y:S01]  /*8f40*/  IMAD R11, R7, 0x8, R0 ;  /* 0x00000008070b7824 */ /* 0x000fe200078e0200 */
[----:B------:R-:W-:Y:S01]  /*8f50*/  SHF.L.U32 R6, R9, 0x1f, RZ ;  /* 0x0000001f09067819 */ /* 0x000fe200000006ff */
[----:B-1----:R-:W-:Y:S06]  /*8f60*/  @!P0 BRA `(.L_x_189) ;  /* 0x00000004001c8947 */ /* 0x002fec0003800000 */
.L_x_203:
[----:B------:R-:W1:Y:S01]  /*8f70*/  SYNCS.PHASECHK.TRANS64.TRYWAIT P0, [R11+URZ], R6 ;  /* 0x000000060b0075a7 */ /* 0x000e62000800017f */
[----:B------:R-:W-:-:S05]  /*8f80*/  VIADD R2, R7, 0x1 ;  /* 0x0000000107027836 */ /* 0x000fca0000000000 */
[----:B------:R-:W-:-:S04]  /*8f90*/  ISETP.NE.AND P1, PT, R2, 0x5, PT ;  /* 0x000000050200780c */ /* 0x000fc80003f25270 */
[----:B------:R-:W-:Y:S02]  /*8fa0*/  SEL R4, RZ, 0x1, P1 ;  /* 0x00000001ff047807 */ /* 0x000fe40000800000 */
[----:B------:R-:W-:Y:S02]  /*8fb0*/  SEL R3, R2, RZ, P1 ;  /* 0x000000ff02037207 */ /* 0x000fe40000800000 */
[----:B------:R-:W-:Y:S01]  /*8fc0*/  LOP3.LUT R4, R9, R4, RZ, 0x3c, !PT ;  /* 0x0000000409047212 */ /* 0x000fe200078e3cff */
[----:B-1----:R-:W-:Y:S06]  /*8fd0*/  @!P0 BRA `(.L_x_190) ;  /* 0x0000000400148947 */ /* 0x002fec0003800000 */
.L_x_204:
[----:B------:R-:W-:Y:S01]  /*8fe0*/  IMAD R3, R3, 0x8, R0 ;  /* 0x0000000803037824 */ /* 0x000fe200078e0200 */
[----:B------:R-:W-:-:S07]  /*8ff0*/  SHF.L.U32 R0, R4, 0x1f, RZ ;  /* 0x0000001f04007819 */ /* 0x000fce00000006ff */
.L_x_191:
[----:B--2---:R2:W3:Y:S02]  /*9000*/  SYNCS.PHASECHK.TRANS64.TRYWAIT P0, [R3+URZ], R0 ;  /* 0x00000000030075a7 */ /* 0x0044e4000800017f */
[----:B---3--:R-:W-:Y:S05]  /*9010*/  @!P0 NANOSLEEP.SYNCS 0x989680 ;  /* 0x009896800000895d */ /* 0x008fea0003900000 */
[----:B------:R-:W3:Y:S02]  /*9020*/  @!P0 SYNCS.PHASECHK.TRANS64 P0, [R3+URZ], R0 ;  /* 0x00000000030085a7 */ /* 0x000ee4000800007f */
[----:B---3--:R-:W-:Y:S05]  /*9030*/  @!P0 BRA `(.L_x_191) ;  /* 0xfffffffc00f08947 */ /* 0x008fea000383ffff */
.L_x_185:
[----:B------:R-:W-:Y:S05]  /*9040*/  BSYNC B0 ;  /* 0x0000000000007941 */ /* 0x000fea0003800000 */
.L_x_184:
[----:B------:R-:W-:Y:S05]  /*9050*/  EXIT ;  /* 0x000000000000794d */ /* 0x000fea0003800000 */
.L_x_15:
[----:B0-----:R-:W-:-:S04]  /*9060*/  IMAD.U32 R17, RZ, RZ, UR11 ;  /* 0x0000000bff117e24 */ /* 0x001fc8000f8e00ff */
[----:B------:R0:W1:Y:S03]  /*9070*/  SYNCS.PHASECHK.TRANS64.TRYWAIT P0, [R17+URZ+-0x8], R16 ;  /* 0xfffff810110075a7 */ /* 0x000066000800017f */
[----:B-1----:R-:W-:Y:S05]  /*9080*/  @!P0 NANOSLEEP.SYNCS 0x989680 ;  /* 0x009896800000895d */ /* 0x002fea0003900000 */
[----:B------:R-:W1:Y:S02]  /*9090*/  @!P0 SYNCS.PHASECHK.TRANS64 P0, [R17+URZ+-0x8], R16 ;  /* 0xfffff810110085a7 */ /* 0x000e64000800007f */
[----:B-1----:R-:W-:Y:S05]  /*90a0*/  @!P0 BRA `(.L_x_15) ;  /* 0xfffffffc00ec8947 */ /* 0x002fea000383ffff */
[----:B------:R-:W-:Y:S05]  /*90b0*/  BRA `(.L_x_192) ;  /* 0xffffff8000ec7947 */ /* 0x000fea000383ffff */
.L_x_20:
[----:B-1----:R-:W-:-:S04]  /*90c0*/  IMAD.U32 R17, RZ, RZ, UR6 ;  /* 0x00000006ff117e24 */ /* 0x002fc8000f8e00ff */
[----:B------:R1:W2:Y:S03]  /*90d0*/  SYNCS.PHASECHK.TRANS64.TRYWAIT P0, [R17+URZ], R16 ;  /* 0x00000010110075a7 */ /* 0x0002a6000800017f */
[----:B--2---:R-:W-:Y:S05]  /*90e0*/  @!P0 NANOSLEEP.SYNCS 0x989680 ;  /* 0x009896800000895d */ /* 0x004fea0003900000 */
[----:B------:R-:W2:Y:S02]  /*90f0*/  @!P0 SYNCS.PHASECHK.TRANS64 P0, [R17+URZ], R16 ;  /* 0x00000010110085a7 */ /* 0x000ea4000800007f */
[----:B--2---:R-:W-:Y:S05]  /*9100*/  @!P0 BRA `(.L_x_20) ;  /* 0xfffffffc00ec8947 */ /* 0x004fea000383ffff */
[----:B------:R-:W-:Y:S05]  /*9110*/  BRA `(.L_x_19) ;  /* 0xffffff8800187947 */ /* 0x000fea000383ffff */
.L_x_26:
[----:B-1----:R-:W-:-:S04]  /*9120*/  IMAD.U32 R18, RZ, RZ, UR16 ;  /* 0x00000010ff127e24 */ /* 0x002fc8000f8e00ff */
[----:B------:R1:W2:Y:S03]  /*9130*/  SYNCS.PHASECHK.TRANS64.TRYWAIT P0, [R18+URZ], R17 ;  /* 0x00000011120075a7 */ /* 0x0002a6000800017f */
[----:B--2---:R-:W-:Y:S05]  /*9140*/  @!P0 NANOSLEEP.SYNCS 0x989680 ;  /* 0x009896800000895d */ /* 0x004fea0003900000 */
[----:B------:R-:W2:Y:S02]  /*9150*/  @!P0 SYNCS.PHASECHK.TRANS64 P0, [R18+URZ], R17 ;  /* 0x00000011120085a7 */ /* 0x000ea4000800007f */
[----:B--2---:R-:W-:Y:S05]  /*9160*/  @!P0 BRA `(.L_x_26) ;  /* 0xfffffffc00ec8947 */ /* 0x004fea000383ffff */
[----:B------:R-:W-:Y:S05]  /*9170*/  BRA `(.L_x_25) ;  /* 0xffffff9000807947 */ /* 0x000fea000383ffff */
.L_x_34:
[----:B0-----:R-:W-:-:S04]  /*9180*/  IMAD.U32 R17, RZ, RZ, UR11 ;  /* 0x0000000bff117e24 */ /* 0x001fc8000f8e00ff */
[----:B------:R0:W1:Y:S03]  /*9190*/  SYNCS.PHASECHK.TRANS64.TRYWAIT P0, [R17+URZ+0x8], R16 ;  /* 0x00000810110075a7 */ /* 0x000066000800017f */
[----:B-1----:R-:W-:Y:S05]  /*91a0*/  @!P0 NANOSLEEP.SYNCS 0x989680 ;  /* 0x009896800000895d */ /* 0x002fea0003900000 */
[----:B------:R-:W1:Y:S02]  /*91b0*/  @!P0 SYNCS.PHASECHK.TRANS64 P0, [R17+URZ+0x8], R16 ;  /* 0x00000810110085a7 */ /* 0x000e64000800007f */
[----:B-1----:R-:W-:Y:S05]  /*91c0*/  @!P0 BRA `(.L_x_34) ;  /* 0xfffffffc00ec8947 */ /* 0x002fea000383ffff */
[----:B------:R-:W-:Y:S05]  /*91d0*/  BRA `(.L_x_193) ;  /* 0xffffffa000087947 */ /* 0x000fea000383ffff */
.L_x_171:
[----:B------:R-:W-:Y:S01]  /*91e0*/  BSSY B1, `(.L_x_194) ;  /* 0x0000006000017945 */ /* 0x000fe20003800000 */
[----:B------:R-:W-:-:S07]  /*91f0*/  IMAD.MOV.U32 R10, RZ, RZ, -0x1 ;  /* 0xffffffffff0a7424 */ /* 0x000fce00078e00ff */
[----:B------:R-:W-:Y:S05]  /*9200*/  WARPSYNC.COLLECTIVE R10, `(.L_x_195) ;  /* 0x000000000a0c7348 */ /* 0x000fea0003c00000 */
[----:B------:R-:W-:Y:S02]  /*9210*/  ELECT P1, UR62, PT ;  /* 0x00000000003e782f */ /* 0x000fe40003820000 */
[----:B------:R-:W-:Y:S01]  /*9220*/  MOV R10, UR62 ;  /* 0x0000003e000a7c02 */ /* 0x000fe20008000f00 */
[----:B------:R-:W-:Y:S10]  /*9230*/  ENDCOLLECTIVE ;  /* 0x000000000000791b */ /* 0x000ff40003800000 */
.L_x_195:
[----:B------:R-:W-:Y:S05]  /*9240*/  BSYNC B1 ;  /* 0x0000000000017941 */ /* 0x000fea0003800000 */
.L_x_194:
[----:B------:R-:W-:Y:S05]  /*9250*/  BRA `(.L_x_196) ;  /* 0xffffffec00e87947 */ /* 0x000fea000383ffff */
.L_x_174:
[----:B-1----:R1:W2:Y:S02]  /*9260*/  SYNCS.PHASECHK.TRANS64.TRYWAIT P1, [R19+URZ+0x28], R10 ;  /* 0x0000280a130075a7 */ /* 0x0022a4000802017f */
[----:B--2---:R-:W-:Y:S05]  /*9270*/  @!P1 NANOSLEEP.SYNCS 0x989680 ;  /* 0x009896800000995d */ /* 0x004fea0003900000 */
[----:B------:R-:W2:Y:S02]  /*9280*/  @!P1 SYNCS.PHASECHK.TRANS64 P1, [R19+URZ+0x28], R10 ;  /* 0x0000280a130095a7 */ /* 0x000ea4000802007f */
[----:B--2---:R-:W-:Y:S05]  /*9290*/  @!P1 BRA `(.L_x_174) ;  /* 0xfffffffc00f09947 */ /* 0x004fea000383ffff */
[----:B------:R-:W-:Y:S05]  /*92a0*/  BRA `(.L_x_197) ;  /* 0xfffffff0001c7947 */ /* 0x000fea000383ffff */
.L_x_183:
[----:B------:R-:W-:Y:S01]  /*92b0*/  BSSY B0, `(.L_x_198) ;  /* 0x0000006000007945 */ /* 0x000fe20003800000 */
[----:B------:R-:W-:-:S07]  /*92c0*/  IMAD.MOV.U32 R10, RZ, RZ, -0x1 ;  /* 0xffffffffff0a7424 */ /* 0x000fce00078e00ff */
[----:B------:R-:W-:Y:S05]  /*92d0*/  WARPSYNC.COLLECTIVE R10, `(.L_x_199) ;  /* 0x000000000a0c7348 */ /* 0x000fea0003c00000 */
[----:B------:R-:W-:Y:S02]  /*92e0*/  ELECT P1, UR62, PT ;  /* 0x00000000003e782f */ /* 0x000fe40003820000 */
[----:B------:R-:W-:Y:S01]  /*92f0*/  MOV R10, UR62 ;  /* 0x0000003e000a7c02 */ /* 0x000fe20008000f00 */
[----:B------:R-:W-:Y:S10]  /*9300*/  ENDCOLLECTIVE ;  /* 0x000000000000791b */ /* 0x000ff40003800000 */
.L_x_199:
[----:B------:R-:W-:Y:S05]  /*9310*/  BSYNC B0 ;  /* 0x0000000000007941 */ /* 0x000fea0003800000 */
.L_x_198:
[----:B------:R-:W-:Y:S01]  /*9320*/  PLOP3.LUT P0, PT, P1, PT, PT, 0x80, 0x0 ;  /* 0x000000000000781c */ /* 0x000fe20000f0f070 */
[----:B------:R-:W-:-:S12]  /*9330*/  BRA `(.L_x_200) ;  /* 0xfffffff800707947 */ /* 0x000fd8000383ffff */
.L_x_187:
[----:B0-----:R0:W1:Y:S02]  /*9340*/  SYNCS.PHASECHK.TRANS64.TRYWAIT P0, [R5+URZ], R2 ;  /* 0x00000002050075a7 */ /* 0x001064000800017f */
[----:B-1----:R-:W-:Y:S05]  /*9350*/  @!P0 NANOSLEEP.SYNCS 0x989680 ;  /* 0x009896800000895d */ /* 0x002fea0003900000 */
[----:B------:R-:W1:Y:S02]  /*9360*/  @!P0 SYNCS.PHASECHK.TRANS64 P0, [R5+URZ], R2 ;  /* 0x00000002050085a7 */ /* 0x000e64000800007f */
[----:B-1----:R-:W-:Y:S05]  /*9370*/  @!P0 BRA `(.L_x_187) ;  /* 0xfffffffc00f08947 */ /* 0x002fea000383ffff */
[----:B------:R-:W-:Y:S05]  /*9380*/  BRA `(.L_x_201) ;  /* 0xfffffff800b07947 */ /* 0x000fea000383ffff */
.L_x_188:
[----:B0-----:R0:W1:Y:S02]  /*9390*/  SYNCS.PHASECHK.TRANS64.TRYWAIT P0, [R7+URZ], R4 ;  /* 0x00000004070075a7 */ /* 0x001064000800017f */
[----:B-1----:R-:W-:Y:S05]  /*93a0*/  @!P0 NANOSLEEP.SYNCS 0x989680 ;  /* 0x009896800000895d */ /* 0x002fea0003900000 */
[----:B------:R-:W1:Y:S02]  /*93b0*/  @!P0 SYNCS.PHASECHK.TRANS64 P0, [R7+URZ], R4 ;  /* 0x00000004070085a7 */ /* 0x000e64000800007f */
[----:B-1----:R-:W-:Y:S05]  /*93c0*/  @!P0 BRA `(.L_x_188) ;  /* 0xfffffffc00f08947 */ /* 0x002fea000383ffff */
[----:B------:R-:W-:Y:S05]  /*93d0*/  BRA `(.L_x_202) ;  /* 0xfffffff800c07947 */ /* 0x000fea000383ffff */
.L_x_189:
[----:B0-----:R0:W1:Y:S02]  /*93e0*/  SYNCS.PHASECHK.TRANS64.TRYWAIT P0, [R8+URZ], R5 ;  /* 0x00000005080075a7 */ /* 0x001064000800017f */
[----:B-1----:R-:W-:Y:S05]  /*93f0*/  @!P0 NANOSLEEP.SYNCS 0x989680 ;  /* 0x009896800000895d */ /* 0x002fea0003900000 */
[----:B------:R-:W1:Y:S02]  /*9400*/  @!P0 SYNCS.PHASECHK.TRANS64 P0, [R8+URZ], R5 ;  /* 0x00000005080085a7 */ /* 0x000e64000800007f */
[----:B-1----:R-:W-:Y:S05]  /*9410*/  @!P0 BRA `(.L_x_189) ;  /* 0xfffffffc00f08947 */ /* 0x002fea000383ffff */
[----:B------:R-:W-:Y:S05]  /*9420*/  BRA `(.L_x_203) ;  /* 0xfffffff800d07947 */ /* 0x000fea000383ffff */
.L_x_190:
[----:B-1----:R1:W2:Y:S02]  /*9430*/  SYNCS.PHASECHK.TRANS64.TRYWAIT P0, [R11+URZ], R6 ;  /* 0x000000060b0075a7 */ /* 0x0022a4000800017f */
[----:B--2---:R-:W-:Y:S05]  /*9440*/  @!P0 NANOSLEEP.SYNCS 0x989680 ;  /* 0x009896800000895d */ /* 0x004fea0003900000 */
[----:B------:R-:W2:Y:S02]  /*9450*/  @!P0 SYNCS.PHASECHK.TRANS64 P0, [R11+URZ], R6 ;  /* 0x000000060b0085a7 */ /* 0x000ea4000800007f */
[----:B--2---:R-:W-:Y:S05]  /*9460*/  @!P0 BRA `(.L_x_190) ;  /* 0xfffffffc00f08947 */ /* 0x004fea000383ffff */
[----:B------:R-:W-:Y:S05]  /*9470*/  BRA `(.L_x_204) ;  /* 0xfffffff800d87947 */ /* 0x000fea000383ffff */
.L_x_205:
[----:B------:R-:W-:-:S00]  /*9480*/  BRA `(.L_x_205) ;  /* 0xfffffffc00fc7947 */ /* 0x000fc0000383ffff */
[----:B------:R-:W-:-:S00]  /*9490*/  NOP ;  /* 0x0000000000007918 */ /* 0x000fc00000000000 */
        /* <DEDUP_REMOVED lines=14> */
.L_x_206:


//--------------------- .nv.shared._ZN7cutlass13device_kernelINS_4gemm6kernel13GemmUniversalIN4cute5tupleIJiiiiEEENS1_10collective13CollectiveMmaINS1_37MainloopSm90TmaGmmaWarpSpecializedFP8ILi5ENS5_IJNS4_1CILi1EEESB_SB_EEENS1_32KernelTmaWarpSpecializedPingpongEEENS5_IJNSA_ILi64EEENSA_ILi128EEESG_EEENS_12float_e4m3_tENS5_IJlSB_lEEESI_SJ_NS4_8TiledMMAINS4_8MMA_AtomIJNS4_4SM904GMMA31MMA_64x128x32_F32E4M3E4M3_SS_TNILNSN_7ScaleInE1ELSP_1EEEEEENS4_6LayoutISC_NS5_IJNSA_ILi0EEEST_ST_EEEEENS5_IJNS4_10UnderscoreESW_SW_EEEEENS4_13SM90_TMA_LOADENS4_14ComposedLayoutINS4_7SwizzleILi3ELi4ELi3EEENS4_18smem_ptr_flag_bitsILi8EEENSS_INS5_IJNSA_ILi8EEESG_EEENS5_IJSG_SB_EEEEEEEvNS4_8identityESZ_S19_vS1A_EENS_8epilogue10collective6detail29Sm90TmaWarpSpecializedAdapterINS1D_15DefaultEpilogueISI_SJ_SJ_NS1C_6thread17LinearCombinationISI_Li1EffLNS1H_9ScaleType4KindE0ELNS_15FloatRoundStyleE2ESI_EENS1_15EpilogueDefaultEEEEEvvEEEEvNT_6ParamsE --------------------------
	.section	.nv.shared._ZN7cutlass13device_kernelINS_4gemm6kernel13GemmUniversalIN4cute5tupleIJiiiiEEENS1_10collective13CollectiveMmaINS1_37MainloopSm90TmaGmmaWarpSpecializedFP8ILi5ENS5_IJNS4_1CILi1EEESB_SB_EEENS1_32KernelTmaWarpSpecializedPingpongEEENS5_IJNSA_ILi64EEENSA_ILi128EEESG_EEENS_12float_e4m3_tENS5_IJlSB_lEEESI_SJ_NS4_8TiledMMAINS4_8MMA_AtomIJNS4_4SM904GMMA31MMA_64x128x32_F32E4M3E4M3_SS_TNILNSN_7ScaleInE1ELSP_1EEEEEENS4_6LayoutISC_NS5_IJNSA_ILi0EEEST_ST_EEEEENS5_IJNS4_10UnderscoreESW_SW_EEEEENS4_13SM90_TMA_LOADENS4_14ComposedLayoutINS4_7SwizzleILi3ELi4ELi3EEENS4_18smem_ptr_flag_bitsILi8EEENSS_INS5_IJNSA_ILi8EEESG_EEENS5_IJSG_SB_EEEEEEEvNS4_8identityESZ_S19_vS1A_EENS_8epilogue10collective6detail29Sm90TmaWarpSpecializedAdapterINS1D_15DefaultEpilogueISI_SJ_SJ_NS1C_6thread17LinearCombinationISI_Li1EffLNS1H_9ScaleType4KindE0ELNS_15FloatRoundStyleE2ESI_EENS1_15EpilogueDefaultEEEEEvvEEEEvNT_6ParamsE,"aw",@nobits
	.sectionflags	@""
	.align	16
	.zero		1024


//--------------------- .nv.shared.reserved.0     --------------------------
	.section	.nv.shared.reserved.0,"aw",@nobits
	.weak		__nv_reservedSMEM_offset_0_alias
	.size		__nv_reservedSMEM_offset_0_alias, 0, 0
	.other		__nv_reservedSMEM_offset_0_alias,@"STO_CUDA_RESERVED_SHARED STV_DEFAULT"
__nv_reservedSMEM_offset_0_alias:
	.zero		0


//--------------------- .nv.global                --------------------------
	.section	.nv.global,"aw",@nobits
.nv.global:
	.type		_ZN39_INTERNAL_e889e5d8_4_k_cu_d8bbc076_30594cute1_E,@object
	.size		_ZN39_INTERNAL_e889e5d8_4_k_cu_d8bbc076_30594cute1_E,(_ZN39_INTERNAL_e889e5d8_4_k_cu_d8bbc076_30594cuda3std3__45__cpo6cbeginE - _ZN39_INTERNAL_e889e5d8_4_k_cu_d8bbc076_30594cute1_E)
_ZN39_INTERNAL_e889e5d8_4_k_cu_d8bbc076_30594cute1_E:
	.zero		1
	.type		_ZN39_INTERNAL_e889e5d8_4_k_cu_d8bbc076_30594cuda3std3__45__cpo6cbeginE,@object
	.size		_ZN39_INTERNAL_e889e5d8_4_k_cu_d8bbc076_30594cuda3std3__45__cpo6cbeginE,(_ZN39_INTERNAL_e889e5d8_4_k_cu_d8bbc076_30594cuda3std3__48in_placeE - _ZN39_INTERNAL_e889e5d8_4_k_cu_d8bbc076_30594cuda3std3__45__cpo6cbeginE)
_ZN39_INTERNAL_e889e5d8_4_k_cu_d8bbc076_30594cuda3std3__45__cpo6cbeginE:
	.zero		1
	.type		_ZN39_INTERNAL_e889e5d8_4_k_cu_d8bbc076_30594cuda3std3__48in_placeE,@object
	.size		_ZN39_INTERNAL_e889e5d8_4_k_cu_d8bbc076_30594cuda3std3__48in_placeE,(_ZN39_INTERNAL_e889e5d8_4_k_cu_d8bbc076_30594cuda3std6ranges3__45__cpo9iter_moveE - _ZN39_INTERNAL_e889e5d8_4_k_cu_d8bbc076_30594cuda3std3__48in_placeE)
_ZN39_INTERNAL_e889e5d8_4_k_cu_d8bbc076_30594cuda3std3__48in_placeE:
	.zero		1
	.type		_ZN39_INTERNAL_e889e5d8_4_k_cu_d8bbc076_30594cuda3std6ranges3__45__cpo9iter_moveE,@object
	.size		_ZN39_INTERNAL_e889e5d8_4_k_cu_d8bbc076_30594cuda3std6ranges3__45__cpo9iter_moveE,(_ZN39_INTERNAL_e889e5d8_4_k_cu_d8bbc076_30594cuda3std3__45__cpo5beginE - _ZN39_INTERNAL_e889e5d8_4_k_cu_d8bbc076_30594cuda3std6ranges3__45__cpo9iter_moveE)
_ZN39_INTERNAL_e889e5d8_4_k_cu_d8bbc076_30594cuda3std6ranges3__45__cpo9iter_moveE:
	.zero		1
	.type		_ZN39_INTERNAL_e889e5d8_4_k_cu_d8bbc076_30594cuda3std3__45__cpo5beginE,@object
	.size		_ZN39_INTERNAL_e889e5d8_4_k_cu_d8bbc076_30594cuda3std3__45__cpo5beginE,(_ZN39_INTERNAL_e889e5d8_4_k_cu_d8bbc076_30594cuda3std3__441_GLOBAL__N__e889e5d8_4_k_cu_d8bbc076_30596ignoreE - _ZN39_INTERNAL_e889e5d8_4_k_cu_d8bbc076_30594cuda3std3__45__cpo5beginE)
_ZN39_INTERNAL_e889e5d8_4_k_cu_d8bbc076_30594cuda3std3__45__cpo5beginE:
	.zero		1
	.type		_ZN39_INTERNAL_e889e5d8_4_k_cu_d8bbc076_30594cuda3std3__441_GLOBAL__N__e889e5d8_4_k_cu_d8bbc076_30596ignoreE,@object
	.size		_ZN39_INTERNAL_e889e5d8_4_k_cu_d8bbc076_30594cuda3std3__441_GLOBAL__N__e889e5d8_4_k_cu_d8bbc076_30596ignoreE,(_ZN39_INTERNAL_e889e5d8_4_k_cu_d8bbc076_30594cute7productE - _ZN39_INTERNAL_e889e5d8_4_k_cu_d8bbc076_30594cuda3std3__441_GLOBAL__N__e889e5d8_4_k_cu_d8bbc076_30596ignoreE)
_ZN39_INTERNAL_e889e5d8_4_k_cu_d8bbc076_30594cuda3std3__441_GLOBAL__N__e889e5d8_4_k_cu_d8bbc076_30596ignoreE:
	.zero		1
	.type		_ZN39_INTERNAL_e889e5d8_4_k_cu_d8bbc076_30594cute7productE,@object
	.size		_ZN39_INTERNAL_e889e5d8_4_k_cu_d8bbc076_30594cute7productE,(_ZN39_INTERNAL_e889e5d8_4_k_cu_d8bbc076_30594cuda3std3__45__cpo3endE - _ZN39_INTERNAL_e889e5d8_4_k_cu_d8bbc076_30594cute7productE)
_ZN39_INTERNAL_e889e5d8_4_k_cu_d8bbc076_30594cute7productE:
	.zero		1
	.type		_ZN39_INTERNAL_e889e5d8_4_k_cu_d8bbc076_30594cuda3std3__45__cpo3endE,@object
	.size		_ZN39_INTERNAL_e889e5d8_4_k_cu_d8bbc076_30594cuda3std3__45__cpo3endE,(_ZN39_INTERNAL_e889e5d8_4_k_cu_d8bbc076_30594cuda3std3__419piecewise_constructE - _ZN39_INTERNAL_e889e5d8_4_k_cu_d8bbc076_30594cuda3std3__45__cpo3endE)
_ZN39_INTERNAL_e889e5d8_4_k_cu_d8bbc076_30594cuda3std3__45__cpo3endE:
	.zero		1
	.type		_ZN39_INTERNAL_e889e5d8_4_k_cu_d8bbc076_30594cuda3std3__419piecewise_constructE,@object
	.size		_ZN39_INTERNAL_e889e5d8_4_k_cu_d8bbc076_30594cuda3std3__419piecewise_constructE,(_ZN39_INTERNAL_e889e5d8_4_k_cu_d8bbc076_30594cuda3std3__45__cpo4cendE - _ZN39_INTERNAL_e889e5d8_4_k_cu_d8bbc076_30594cuda3std3__419piecewise_constructE)
_ZN39_INTERNAL_e889e5d8_4_k_cu_d8bbc076_30594cuda3std3__419piecewise_constructE:
	.zero		1
	.type		_ZN39_INTERNAL_e889e5d8_4_k_cu_d8bbc076_30594cuda3std3__45__cpo4cendE,@object
	.size		_ZN39_INTERNAL_e889e5d8_4_k_cu_d8bbc076_30594cuda3std3__45__cpo4cendE,(_ZN39_INTERNAL_e889e5d8_4_k_cu_d8bbc076_30594cuda3std6ranges3__45__cpo4swapE - _ZN39_INTERNAL_e889e5d8_4_k_cu_d8bbc076_30594cuda3std3__45__cpo4cendE)
_ZN39_INTERNAL_e889e5d8_4_k_cu_d8bbc076_30594cuda3std3__45__cpo4cendE:
	.zero		1
	.type		_ZN39_INTERNAL_e889e5d8_4_k_cu_d8bbc076_30594cuda3std6ranges3__45__cpo4swapE,@object
	.size		_ZN39_INTERNAL_e889e5d8_4_k_cu_d8bbc076_30594cuda3std6ranges3__45__cpo4swapE,(.L_7 - _ZN39_INTERNAL_e889e5d8_4_k_cu_d8bbc076_30594cuda3std6ranges3__45__cpo4swapE)
_ZN39_INTERNAL_e889e5d8_4_k_cu_d8bbc076_30594cuda3std6ranges3__45__cpo4swapE:
	.zero		1
.L_7:


//--------------------- .nv.constant0._ZN7cutlass13device_kernelINS_4gemm6kernel13GemmUniversalIN4cute5tupleIJiiiiEEENS1_10collective13CollectiveMmaINS1_37MainloopSm90TmaGmmaWarpSpecializedFP8ILi5ENS5_IJNS4_1CILi1EEESB_SB_EEENS1_32KernelTmaWarpSpecializedPingpongEEENS5_IJNSA_ILi64EEENSA_ILi128EEESG_EEENS_12float_e4m3_tENS5_IJlSB_lEEESI_SJ_NS4_8TiledMMAINS4_8MMA_AtomIJNS4_4SM904GMMA31MMA_64x128x32_F32E4M3E4M3_SS_TNILNSN_7ScaleInE1ELSP_1EEEEEENS4_6LayoutISC_NS5_IJNSA_ILi0EEEST_ST_EEEEENS5_IJNS4_10UnderscoreESW_SW_EEEEENS4_13SM90_TMA_LOADENS4_14ComposedLayoutINS4_7SwizzleILi3ELi4ELi3EEENS4_18smem_ptr_flag_bitsILi8EEENSS_INS5_IJNSA_ILi8EEESG_EEENS5_IJSG_SB_EEEEEEEvNS4_8identityESZ_S19_vS1A_EENS_8epilogue10collective6detail29Sm90TmaWarpSpecializedAdapterINS1D_15DefaultEpilogueISI_SJ_SJ_NS1C_6thread17LinearCombinationISI_Li1EffLNS1H_9ScaleType4KindE0ELNS_15FloatRoundStyleE2ESI_EENS1_15EpilogueDefaultEEEEEvvEEEEvNT_6ParamsE --------------------------
	.section	.nv.constant0._ZN7cutlass13device_kernelINS_4gemm6kernel13GemmUniversalIN4cute5tupleIJiiiiEEENS1_10collective13CollectiveMmaINS1_37MainloopSm90TmaGmmaWarpSpecializedFP8ILi5ENS5_IJNS4_1CILi1EEESB_SB_EEENS1_32KernelTmaWarpSpecializedPingpongEEENS5_IJNSA_ILi64EEENSA_ILi128EEESG_EEENS_12float_e4m3_tENS5_IJlSB_lEEESI_SJ_NS4_8TiledMMAINS4_8MMA_AtomIJNS4_4SM904GMMA31MMA_64x128x32_F32E4M3E4M3_SS_TNILNSN_7ScaleInE1ELSP_1EEEEEENS4_6LayoutISC_NS5_IJNSA_ILi0EEEST_ST_EEEEENS5_IJNS4_10UnderscoreESW_SW_EEEEENS4_13SM90_TMA_LOADENS4_14ComposedLayoutINS4_7SwizzleILi3ELi4ELi3EEENS4_18smem_ptr_flag_bitsILi8EEENSS_INS5_IJNSA_ILi8EEESG_EEENS5_IJSG_SB_EEEEEEEvNS4_8identityESZ_S19_vS1A_EENS_8epilogue10collective6detail29Sm90TmaWarpSpecializedAdapterINS1D_15DefaultEpilogueISI_SJ_SJ_NS1C_6thread17LinearCombinationISI_Li1EffLNS1H_9ScaleType4KindE0ELNS_15FloatRoundStyleE2ESI_EENS1_15EpilogueDefaultEEEEEvvEEEEvNT_6ParamsE,"a",@progbits
	.sectionflags	@""
	.align	4
.nv.constant0._ZN7cutlass13device_kernelINS_4gemm6kernel13GemmUniversalIN4cute5tupleIJiiiiEEENS1_10collective13CollectiveMmaINS1_37MainloopSm90TmaGmmaWarpSpecializedFP8ILi5ENS5_IJNS4_1CILi1EEESB_SB_EEENS1_32KernelTmaWarpSpecializedPingpongEEENS5_IJNSA_ILi64EEENSA_ILi128EEESG_EEENS_12float_e4m3_tENS5_IJlSB_lEEESI_SJ_NS4_8TiledMMAINS4_8MMA_AtomIJNS4_4SM904GMMA31MMA_64x128x32_F32E4M3E4M3_SS_TNILNSN_7ScaleInE1ELSP_1EEEEEENS4_6LayoutISC_NS5_IJNSA_ILi0EEEST_ST_EEEEENS5_IJNS4_10UnderscoreESW_SW_EEEEENS4_13SM90_TMA_LOADENS4_14ComposedLayoutINS4_7SwizzleILi3ELi4ELi3EEENS4_18smem_ptr_flag_bitsILi8EEENSS_INS5_IJNSA_ILi8EEESG_EEENS5_IJSG_SB_EEEEEEEvNS4_8identityESZ_S19_vS1A_EENS_8epilogue10collective6detail29Sm90TmaWarpSpecializedAdapterINS1D_15DefaultEpilogueISI_SJ_SJ_NS1C_6thread17LinearCombinationISI_Li1EffLNS1H_9ScaleType4KindE0ELNS_15FloatRoundStyleE2ESI_EENS1_15EpilogueDefaultEEEEEvvEEEEvNT_6ParamsE:
	.zero		1664


//--------------------- SYMBOLS --------------------------

	.type		.nv.reservedSmem.offset0,@object
	.size		.nv.reservedSmem.offset0,0x4
